	.target	sm_90a

	.elftype	@"ET_EXEC"


//--------------------- .note.nv.tkinfo           --------------------------
	.section	.note.nv.tkinfo,"",@"SHT_NOTE"
	.sectionflags	@"SHF_NOTE_NV_TKINFO"
	.tkinfo
        /*0018*/ 	.word	0x00000002
        /*0030*/ 	.string	""
        /*0030*/ 	.string	"ptxas"
        /*0030*/ 	.string	"Cuda compilation tools, release 13.0, V13.0.88"
        /*0030*/ 	.string	"Build cuda_13.0.r13.0/compiler.36424714_0"
        /*0030*/ 	.string	"-arch sm_90a -m 64 "



//--------------------- .note.nv.cuinfo           --------------------------
	.section	.note.nv.cuinfo,"",@"SHT_NOTE"
	.sectionflags	@"SHF_NOTE_NV_CUINFO"
        /*0018*/ 	.short	0x0002
        /*001a*/ 	.short	0x005a
        /*001c*/ 	.short	0x0082
	.zero		2


//--------------------- .nv.info                  --------------------------
	.section	.nv.info,"",@"SHT_CUDA_INFO"
	.align	4


	//----- nvinfo : EIATTR_REGCOUNT
	.align		4
        /*0000*/ 	.byte	0x04, 0x2f
        /*0002*/ 	.short	(.L_15 - .L_14)
	.align		4
.L_14:
        /*0004*/ 	.word	index@(_ZN7cutlass13device_kernelINS_4fmha6kernel13FmhaKernelTmaINS1_10collective15FmhaMainloopTmaINS_6half_tEfN4cute5tupleIJNS7_1CILi64EEENS9_ILi256EEENS9_ILi32EEEEEENS4_13DefaultFusionEJEEENS4_15FmhaFwdEpilogueIS6_fNS8_IJSA_SC_SB_EEEEEJEEEEEvNT_6ParamsE)
        /*0008*/ 	.word	0x000000b1


	//----- nvinfo : EIATTR_FRAME_SIZE
	.align		4
.L_15:
        /*000c*/ 	.byte	0x04, 0x11
        /*000e*/ 	.short	(.L_17 - .L_16)
	.align		4
.L_16:
        /*0010*/ 	.word	index@($__internal_0_$__cuda_sm20_rcp_rn_f32_slowpath)
        /*0014*/ 	.word	0x00000000


	//----- nvinfo : EIATTR_FRAME_SIZE
	.align		4
.L_17:
        /*0018*/ 	.byte	0x04, 0x11
        /*001a*/ 	.short	(.L_19 - .L_18)
	.align		4
.L_18:
        /*001c*/ 	.word	index@(_ZN7cutlass13device_kernelINS_4fmha6kernel13FmhaKernelTmaINS1_10collective15FmhaMainloopTmaINS_6half_tEfN4cute5tupleIJNS7_1CILi64EEENS9_ILi256EEENS9_ILi32EEEEEENS4_13DefaultFusionEJEEENS4_15FmhaFwdEpilogueIS6_fNS8_IJSA_SC_SB_EEEEEJEEEEEvNT_6ParamsE)
        /*0020*/ 	.word	0x00000000


	//----- nvinfo : EIATTR_MIN_STACK_SIZE
	.align		4
.L_19:
        /*0024*/ 	.byte	0x04, 0x12
        /*0026*/ 	.short	(.L_21 - .L_20)
	.align		4
.L_20:
        /*0028*/ 	.word	index@(_ZN7cutlass13device_kernelINS_4fmha6kernel13FmhaKernelTmaINS1_10collective15FmhaMainloopTmaINS_6half_tEfN4cute5tupleIJNS7_1CILi64EEENS9_ILi256EEENS9_ILi32EEEEEENS4_13DefaultFusionEJEEENS4_15FmhaFwdEpilogueIS6_fNS8_IJSA_SC_SB_EEEEEJEEEEEvNT_6ParamsE)
        /*002c*/ 	.word	0x00000000
.L_21:


//--------------------- .nv.compat                --------------------------
	.section	.nv.compat,"",@"SHT_CUDA_COMPAT_INFO"
	.align	4
        /*0000*/ 	.byte	0x02, 0x09, 0x01, 0x00, 0x02, 0x02, 0x04, 0x00, 0x02, 0x05, 0x05, 0x00, 0x03, 0x07, 0x01, 0x01
        /*0010*/ 	.byte	0x02, 0x03, 0x01, 0x00, 0x02, 0x06, 0x01, 0x00, 0x04, 0x0b, 0x08, 0x00, 0x00, 0x00, 0x00, 0x00
        /*0020*/ 	.byte	0x00, 0x00, 0x00, 0x00


//--------------------- .nv.info._ZN7cutlass13device_kernelINS_4fmha6kernel13FmhaKernelTmaINS1_10collective15FmhaMainloopTmaINS_6half_tEfN4cute5tupleIJNS7_1CILi64EEENS9_ILi256EEENS9_ILi32EEEEEENS4_13DefaultFusionEJEEENS4_15FmhaFwdEpilogueIS6_fNS8_IJSA_SC_SB_EEEEEJEEEEEvNT_6ParamsE --------------------------
	.section	.nv.info._ZN7cutlass13device_kernelINS_4fmha6kernel13FmhaKernelTmaINS1_10collective15FmhaMainloopTmaINS_6half_tEfN4cute5tupleIJNS7_1CILi64EEENS9_ILi256EEENS9_ILi32EEEEEENS4_13DefaultFusionEJEEENS4_15FmhaFwdEpilogueIS6_fNS8_IJSA_SC_SB_EEEEEJEEEEEvNT_6ParamsE,"",@"SHT_CUDA_INFO"
	.sectionflags	@""
	.align	4


	//----- nvinfo : EIATTR_CUDA_API_VERSION
	.align		4
        /*0000*/ 	.byte	0x04, 0x37
        /*0002*/ 	.short	(.L_23 - .L_22)
.L_22:
        /*0004*/ 	.word	0x00000082


	//----- nvinfo : EIATTR_KPARAM_INFO
	.align		4
.L_23:
        /*0008*/ 	.byte	0x04, 0x17
        /*000a*/ 	.short	(.L_25 - .L_24)
.L_24:
        /*000c*/ 	.word	0x00000000
        /*0010*/ 	.short	0x0000
        /*0012*/ 	.short	0x0070
        /*0014*/ 	.byte	0x00, 0xf0, 0x01, 0x20


	//----- nvinfo : EIATTR_SPARSE_MMA_MASK
	.align		4
.L_25:
        /*0018*/ 	.byte	0x03, 0x50
        /*001a*/ 	.short	0x0000


	//----- nvinfo : EIATTR_MAXREG_COUNT
	.align		4
        /*001c*/ 	.byte	0x03, 0x1b
        /*001e*/ 	.short	0x00ff


	//----- nvinfo : EIATTR_NUM_BARRIERS
	.align		4
        /*0020*/ 	.byte	0x02, 0x4c
        /*0022*/ 	.byte	0x02
	.zero		1


	//----- nvinfo : EIATTR_EXTERNS
	.align		4
        /*0024*/ 	.byte	0x04, 0x0f
        /*0026*/ 	.short	(.L_27 - .L_26)


	//   ....[0]....
	.align		4
.L_26:
        /*0028*/ 	.word	index@(__assertfail)


	//----- nvinfo : EIATTR_MERCURY_ISA_VERSION
	.align		4
.L_27:
        /*002c*/ 	.byte	0x03, 0x5f
        /*002e*/ 	.short	0x0101


	//----- nvinfo : EIATTR_COOP_GROUP_MASK_REGIDS
	.align		4
        /*0030*/ 	.byte	0x04, 0x29
        /*0032*/ 	.short	(.L_29 - .L_28)


	//   ....[0]....
.L_28:
        /*0034*/ 	.word	0xffffffff


	//   ....[1]....
        /*0038*/ 	.word	0xffffffff


	//   ....[2]....
        /*003c*/ 	.word	0xffffffff


	//   ....[3]....
        /*0040*/ 	.word	0xffffffff


	//   ....[4]....
        /*0044*/ 	.word	0xffffffff


	//   ....[5]....
        /*0048*/ 	.word	0xffffffff


	//   ....[6]....
        /*004c*/ 	.word	0xffffffff


	//   ....[7]....
        /*0050*/ 	.word	0xffffffff


	//   ....[8]....
        /*0054*/ 	.word	0xffffffff


	//   ....[9]....
        /*0058*/ 	.word	0xffffffff


	//   ....[10]....
        /*005c*/ 	.word	0xffffffff


	//   ....[11]....
        /*0060*/ 	.word	0xffffffff


	//   ....[12]....
        /*0064*/ 	.word	0xffffffff


	//   ....[13]....
        /*0068*/ 	.word	0xffffffff


	//   ....[14]....
        /*006c*/ 	.word	0xffffffff


	//   ....[15]....
        /*0070*/ 	.word	0xffffffff


	//   ....[16]....
        /*0074*/ 	.word	0xffffffff


	//----- nvinfo : EIATTR_COOP_GROUP_INSTR_OFFSETS
	.align		4
.L_29:
        /*0078*/ 	.byte	0x04, 0x28
        /*007a*/ 	.short	(.L_31 - .L_30)


	//   ....[0]....
.L_30:
        /*007c*/ 	.word	0x00000050


	//   ....[1]....
        /*0080*/ 	.word	0x00000140


	//   ....[2]....
        /*0084*/ 	.word	0x00000270


	//   ....[3]....
        /*0088*/ 	.word	0x00000410


	//   ....[4]....
        /*008c*/ 	.word	0x00000550


	//   ....[5]....
        /*0090*/ 	.word	0x00001af0


	//   ....[6]....
        /*0094*/ 	.word	0x00001b10


	//   ....[7]....
        /*0098*/ 	.word	0x00001b30


	//   ....[8]....
        /*009c*/ 	.word	0x00001b50


	//   ....[9]....
        /*00a0*/ 	.word	0x000061b0


	//   ....[10]....
        /*00a4*/ 	.word	0x000061e0


	//   ....[11]....
        /*00a8*/ 	.word	0x00006220


	//   ....[12]....
        /*00ac*/ 	.word	0x00006230


	//   ....[13]....
        /*00b0*/ 	.word	0x0000a380


	//   ....[14]....
        /*00b4*/ 	.word	0x0000a3b0


	//   ....[15]....
        /*00b8*/ 	.word	0x0000a400


	//   ....[16]....
        /*00bc*/ 	.word	0x0000a420


	//----- nvinfo : EIATTR_SYSCALL_OFFSETS
	.align		4
.L_31:
        /*00c0*/ 	.byte	0x04, 0x46
        /*00c2*/ 	.short	(.L_33 - .L_32)


	//   ....[0]....
.L_32:
        /*00c4*/ 	.word	0x0000ac70


	//   ....[1]....
        /*00c8*/ 	.word	0x0000ad90


	//----- nvinfo : EIATTR_MBARRIER_INSTR_OFFSETS
	.align		4
.L_33:
        /*00cc*/ 	.byte	0x04, 0x39
        /*00ce*/ 	.short	(.L_35 - .L_34)


	//   ....[0]....
.L_34:
        /*00d0*/ 	.word	0x00000240
        /*00d4*/ 	.word	0x000000ff
        /*00d8*/ 	.word	0x00011040
        /*00dc*/ 	.short	0x0100
        /*00de*/ 	.byte	0x08
	.zero		1


	//   ....[1]....
        /*00e0*/ 	.word	0x00000250
        /*00e4*/ 	.word	0x000000ff
        /*00e8*/ 	.word	0x00011048
        /*00ec*/ 	.short	0x0100
        /*00ee*/ 	.byte	0x08
	.zero		1


	//   ....[2]....
        /*00f0*/ 	.word	0x00000380
        /*00f4*/ 	.word	0x000000ff
        /*00f8*/ 	.word	0x00011000
        /*00fc*/ 	.short	0x0100
        /*00fe*/ 	.byte	0x08
	.zero		1


	//   ....[3]....
        /*0100*/ 	.word	0x00000390
        /*0104*/ 	.word	0x000000ff
        /*0108*/ 	.word	0x00011020
        /*010c*/ 	.short	0x0100
        /*010e*/ 	.byte	0x08
	.zero		1


	//   ....[4]....
        /*0110*/ 	.word	0x000003a0
        /*0114*/ 	.word	0x000000ff
        /*0118*/ 	.word	0x00011008
        /*011c*/ 	.short	0x0100
        /*011e*/ 	.byte	0x08
	.zero		1


	//   ....[5]....
        /*0120*/ 	.word	0x000003b0
        /*0124*/ 	.word	0x000000ff
        /*0128*/ 	.word	0x00011028
        /*012c*/ 	.short	0x0100
        /*012e*/ 	.byte	0x08
	.zero		1


	//   ....[6]....
        /*0130*/ 	.word	0x000003c0
        /*0134*/ 	.word	0x000000ff
        /*0138*/ 	.word	0x00011010
        /*013c*/ 	.short	0x0100
        /*013e*/ 	.byte	0x08
	.zero		1


	//   ....[7]....
        /*0140*/ 	.word	0x000003d0
        /*0144*/ 	.word	0x000000ff
        /*0148*/ 	.word	0x00011030
        /*014c*/ 	.short	0x0100
        /*014e*/ 	.byte	0x08
	.zero		1


	//   ....[8]....
        /*0150*/ 	.word	0x000003e0
        /*0154*/ 	.word	0x000000ff
        /*0158*/ 	.word	0x00011018
        /*015c*/ 	.short	0x0100
        /*015e*/ 	.byte	0x08
	.zero		1


	//   ....[9]....
        /*0160*/ 	.word	0x000003f0
        /*0164*/ 	.word	0x000000ff
        /*0168*/ 	.word	0x00011038
        /*016c*/ 	.short	0x0100
        /*016e*/ 	.byte	0x08
	.zero		1


	//   ....[10]....
        /*0170*/ 	.word	0x00000520
        /*0174*/ 	.word	0x000000ff
        /*0178*/ 	.word	0x00011050
        /*017c*/ 	.short	0x0100
        /*017e*/ 	.byte	0x08
	.zero		1


	//   ....[11]....
        /*0180*/ 	.word	0x00000530
        /*0184*/ 	.word	0x000000ff
        /*0188*/ 	.word	0x00011058
        /*018c*/ 	.short	0x0100
        /*018e*/ 	.byte	0x08
	.zero		1


	//   ....[12]....
        /*0190*/ 	.word	0x00000660
        /*0194*/ 	.word	0x00000003
        /*0198*/ 	.word	0x00011048
        /*019c*/ 	.short	0x010a
        /*019e*/ 	.byte	0x3f
	.zero		1


	//   ....[13]....
        /*01a0*/ 	.word	0x00000920
        /*01a4*/ 	.word	0x00000003
        /*01a8*/ 	.word	0x00011020
        /*01ac*/ 	.short	0x010a
        /*01ae*/ 	.byte	0x3f
	.zero		1


	//   ....[14]....
        /*01b0*/ 	.word	0x00000ad0
        /*01b4*/ 	.word	0x00000000
        /*01b8*/ 	.word	0x00011020
        /*01bc*/ 	.short	0x010a
        /*01be*/ 	.byte	0x3f
	.zero		1


	//   ....[15]....
        /*01c0*/ 	.word	0x00000cf0
        /*01c4*/ 	.word	0x00000002
        /*01c8*/ 	.word	0x00011020
        /*01cc*/ 	.short	0x010a
        /*01ce*/ 	.byte	0x3f
	.zero		1


	//   ....[16]....
        /*01d0*/ 	.word	0x00000f00
        /*01d4*/ 	.word	0x00000003
        /*01d8*/ 	.word	0x00011020
        /*01dc*/ 	.short	0x010a
        /*01de*/ 	.byte	0x3f
	.zero		1


	//   ....[17]....
        /*01e0*/ 	.word	0x00001130
        /*01e4*/ 	.word	0x00000002
        /*01e8*/ 	.word	0x00011040
        /*01ec*/ 	.short	0x010a
        /*01ee*/ 	.byte	0x3f
	.zero		1


	//   ....[18]....
        /*01f0*/ 	.word	0x00001150
        /*01f4*/ 	.word	0x00000002
        /*01f8*/ 	.word	0x00011000
        /*01fc*/ 	.short	0x010a
        /*01fe*/ 	.byte	0x3f
	.zero		1


	//   ....[19]....
        /*0200*/ 	.word	0x000027a0
        /*0204*/ 	.word	0x00000002
        /*0208*/ 	.word	0x00011008
        /*020c*/ 	.short	0x010a
        /*020e*/ 	.byte	0x3f
	.zero		1


	//   ....[20]....
        /*0210*/ 	.word	0x00005530
        /*0214*/ 	.word	0x0000000d
        /*0218*/ 	.word	0x00000000
        /*021c*/ 	.short	0x0101
        /*021e*/ 	.byte	0x3f
	.zero		1


	//   ....[21]....
        /*0220*/ 	.word	0x000055e0
        /*0224*/ 	.word	0x00000003
        /*0228*/ 	.word	0x00011000
        /*022c*/ 	.short	0x010a
        /*022e*/ 	.byte	0x3f
	.zero		1


	//   ....[22]....
        /*0230*/ 	.word	0x00005770
        /*0234*/ 	.word	0x00000000
        /*0238*/ 	.word	0x00011020
        /*023c*/ 	.short	0x010a
        /*023e*/ 	.byte	0x3f
	.zero		1


	//   ....[23]....
        /*0240*/ 	.word	0x000061f0
        /*0244*/ 	.word	0x000000a8
        /*0248*/ 	.word	0x00000000
        /*024c*/ 	.short	0x0101
        /*024e*/ 	.byte	0x3f
	.zero		1


	//   ....[24]....
        /*0250*/ 	.word	0x000062d0
        /*0254*/ 	.word	0x000000ac
        /*0258*/ 	.word	0x00011000
        /*025c*/ 	.short	0x010a
        /*025e*/ 	.byte	0x3f
	.zero		1


	//   ....[25]....
        /*0260*/ 	.word	0x0000a020
        /*0264*/ 	.word	0x0000000a
        /*0268*/ 	.word	0x00000000
        /*026c*/ 	.short	0x0101
        /*026e*/ 	.byte	0x3f
	.zero		1


	//   ....[26]....
        /*0270*/ 	.word	0x0000a0a0
        /*0274*/ 	.word	0x0000000a
        /*0278*/ 	.word	0x00011020
        /*027c*/ 	.short	0x010a
        /*027e*/ 	.byte	0x3f
	.zero		1


	//   ....[27]....
        /*0280*/ 	.word	0x0000b230
        /*0284*/ 	.word	0x00000003
        /*0288*/ 	.word	0x00011048
        /*028c*/ 	.short	0x010a
        /*028e*/ 	.byte	0x3f
	.zero		1


	//   ....[28]....
        /*0290*/ 	.word	0x0000b280
        /*0294*/ 	.word	0x00000003
        /*0298*/ 	.word	0x00011020
        /*029c*/ 	.short	0x010a
        /*029e*/ 	.byte	0x3f
	.zero		1


	//   ....[29]....
        /*02a0*/ 	.word	0x0000b2d0
        /*02a4*/ 	.word	0x00000000
        /*02a8*/ 	.word	0x00011020
        /*02ac*/ 	.short	0x010a
        /*02ae*/ 	.byte	0x3f
	.zero		1


	//   ....[30]....
        /*02b0*/ 	.word	0x0000b320
        /*02b4*/ 	.word	0x00000002
        /*02b8*/ 	.word	0x00011020
        /*02bc*/ 	.short	0x010a
        /*02be*/ 	.byte	0x3f
	.zero		1


	//   ....[31]....
        /*02c0*/ 	.word	0x0000b370
        /*02c4*/ 	.word	0x00000003
        /*02c8*/ 	.word	0x00011020
        /*02cc*/ 	.short	0x010a
        /*02ce*/ 	.byte	0x3f
	.zero		1


	//   ....[32]....
        /*02d0*/ 	.word	0x0000b3c0
        /*02d4*/ 	.word	0x00000002
        /*02d8*/ 	.word	0x00011040
        /*02dc*/ 	.short	0x010a
        /*02de*/ 	.byte	0x3f
	.zero		1


	//   ....[33]....
        /*02e0*/ 	.word	0x0000b410
        /*02e4*/ 	.word	0x00000002
        /*02e8*/ 	.word	0x00011000
        /*02ec*/ 	.short	0x010a
        /*02ee*/ 	.byte	0x3f
	.zero		1


	//   ....[34]....
        /*02f0*/ 	.word	0x0000b460
        /*02f4*/ 	.word	0x00000002
        /*02f8*/ 	.word	0x00011008
        /*02fc*/ 	.short	0x010a
        /*02fe*/ 	.byte	0x3f
	.zero		1


	//   ....[35]....
        /*0300*/ 	.word	0x0000b4b0
        /*0304*/ 	.word	0x00000003
        /*0308*/ 	.word	0x00011000
        /*030c*/ 	.short	0x010a
        /*030e*/ 	.byte	0x3f
	.zero		1


	//   ....[36]....
        /*0310*/ 	.word	0x0000b500
        /*0314*/ 	.word	0x00000000
        /*0318*/ 	.word	0x00011020
        /*031c*/ 	.short	0x010a
        /*031e*/ 	.byte	0x3f
	.zero		1


	//   ....[37]....
        /*0320*/ 	.word	0x0000b550
        /*0324*/ 	.word	0x000000ac
        /*0328*/ 	.word	0x00011000
        /*032c*/ 	.short	0x010a
        /*032e*/ 	.byte	0x3f
	.zero		1


	//   ....[38]....
        /*0330*/ 	.word	0x0000b5a0
        /*0334*/ 	.word	0x0000000a
        /*0338*/ 	.word	0x00011020
        /*033c*/ 	.short	0x010a
        /*033e*/ 	.byte	0x3f
	.zero		1


	//----- nvinfo : EIATTR_NUM_MBARRIERS
	.align		4
.L_35:
        /*0340*/ 	.byte	0x03, 0x38
        /*0342*/ 	.short	0x000c


	//----- nvinfo : EIATTR_EXIT_INSTR_OFFSETS
	.align		4
        /*0344*/ 	.byte	0x04, 0x1c
        /*0346*/ 	.short	(.L_37 - .L_36)


	//   ....[0]....
.L_36:
        /*0348*/ 	.word	0x0000b220


	//----- nvinfo : EIATTR_MAX_THREADS
	.align		4
.L_37:
        /*034c*/ 	.byte	0x04, 0x05
        /*034e*/ 	.short	(.L_39 - .L_38)
.L_38:
        /*0350*/ 	.word	0x00000080
        /*0354*/ 	.word	0x00000001
        /*0358*/ 	.word	0x00000001


	//----- nvinfo : EIATTR_CRS_STACK_SIZE
	.align		4
.L_39:
        /*035c*/ 	.byte	0x04, 0x1e
        /*035e*/ 	.short	(.L_41 - .L_40)
.L_40:
        /*0360*/ 	.word	0x00000000


	//----- nvinfo : EIATTR_CBANK_PARAM_SIZE
	.align		4
.L_41:
        /*0364*/ 	.byte	0x03, 0x19
        /*0366*/ 	.short	0x0870


	//----- nvinfo : EIATTR_PARAM_CBANK
	.align		4
        /*0368*/ 	.byte	0x04, 0x0a
        /*036a*/ 	.short	(.L_43 - .L_42)
	.align		4
.L_42:
        /*036c*/ 	.word	index@(.nv.constant0._ZN7cutlass13device_kernelINS_4fmha6kernel13FmhaKernelTmaINS1_10collective15FmhaMainloopTmaINS_6half_tEfN4cute5tupleIJNS7_1CILi64EEENS9_ILi256EEENS9_ILi32EEEEEENS4_13DefaultFusionEJEEENS4_15FmhaFwdEpilogueIS6_fNS8_IJSA_SC_SB_EEEEEJEEEEEvNT_6ParamsE)
        /*0370*/ 	.short	0x0210
        /*0372*/ 	.short	0x0870


	//----- nvinfo : EIATTR_SW_WAR
	.align		4
.L_43:
        /*0374*/ 	.byte	0x04, 0x36
        /*0376*/ 	.short	(.L_45 - .L_44)
.L_44:
        /*0378*/ 	.word	0x00000008
.L_45:


//--------------------- .nv.callgraph             --------------------------
	.section	.nv.callgraph,"",@"SHT_CUDA_CALLGRAPH"
	.align	4
	.sectionentsize	8
	.align		4
        /*0000*/ 	.word	0x00000000
	.align		4
        /*0004*/ 	.word	0xffffffff
	.align		4
        /*0008*/ 	.word	index@(_ZN7cutlass13device_kernelINS_4fmha6kernel13FmhaKernelTmaINS1_10collective15FmhaMainloopTmaINS_6half_tEfN4cute5tupleIJNS7_1CILi64EEENS9_ILi256EEENS9_ILi32EEEEEENS4_13DefaultFusionEJEEENS4_15FmhaFwdEpilogueIS6_fNS8_IJSA_SC_SB_EEEEEJEEEEEvNT_6ParamsE)
	.align		4
        /*000c*/ 	.word	index@(__assertfail)
	.align		4
        /*0010*/ 	.word	0x00000000
	.align		4
        /*0014*/ 	.word	0xfffffffe
	.align		4
        /*0018*/ 	.word	0x00000000
	.align		4
        /*001c*/ 	.word	0xfffffffd
	.align		4
        /*0020*/ 	.word	0x00000000
	.align		4
        /*0024*/ 	.word	0xfffffffc


//--------------------- .nv.constant4             --------------------------
	.section	.nv.constant4,"a",@progbits
	.align	8
	.align		8
.nv.constant4:
        /*0000*/ 	.dword	__assertfail
	.align		8
        /*0008*/ 	.dword	__unnamed_1
	.align		8
        /*0010*/ 	.dword	_ZN39_INTERNAL_5cdb855b_4_k_cu_2e0fb886_27864cuda3std3__45__cpo5beginE
	.align		8
        /*0018*/ 	.dword	_ZN39_INTERNAL_5cdb855b_4_k_cu_2e0fb886_27864cuda3std3__45__cpo3endE
	.align		8
        /*0020*/ 	.dword	_ZN39_INTERNAL_5cdb855b_4_k_cu_2e0fb886_27864cuda3std3__45__cpo6cbeginE
	.align		8
        /*0028*/ 	.dword	_ZN39_INTERNAL_5cdb855b_4_k_cu_2e0fb886_27864cuda3std3__45__cpo4cendE
	.align		8
        /*0030*/ 	.dword	_ZN39_INTERNAL_5cdb855b_4_k_cu_2e0fb886_27864cuda3std3__441_GLOBAL__N__5cdb855b_4_k_cu_2e0fb886_27866ignoreE
	.align		8
        /*0038*/ 	.dword	_ZN39_INTERNAL_5cdb855b_4_k_cu_2e0fb886_27864cuda3std3__419piecewise_constructE
	.align		8
        /*0040*/ 	.dword	_ZN39_INTERNAL_5cdb855b_4_k_cu_2e0fb886_27864cuda3std3__48in_placeE
	.align		8
        /*0048*/ 	.dword	_ZN39_INTERNAL_5cdb855b_4_k_cu_2e0fb886_27864cuda3std6ranges3__45__cpo4swapE
	.align		8
        /*0050*/ 	.dword	_ZN39_INTERNAL_5cdb855b_4_k_cu_2e0fb886_27864cuda3std6ranges3__45__cpo9iter_moveE
	.align		8
        /*0058*/ 	.dword	_ZN39_INTERNAL_5cdb855b_4_k_cu_2e0fb886_27864cute7productE
	.align		8
        /*0060*/ 	.dword	_ZN39_INTERNAL_5cdb855b_4_k_cu_2e0fb886_27864cute1_E
	.align		8
        /*0068*/ 	.dword	$str$23
	.align		8
        /*0070*/ 	.dword	$str$24


//--------------------- .text._ZN7cutlass13device_kernelINS_4fmha6kernel13FmhaKernelTmaINS1_10collective15FmhaMainloopTmaINS_6half_tEfN4cute5tupleIJNS7_1CILi64EEENS9_ILi256EEENS9_ILi32EEEEEENS4_13DefaultFusionEJEEENS4_15FmhaFwdEpilogueIS6_fNS8_IJSA_SC_SB_EEEEEJEEEEEvNT_6ParamsE --------------------------
	.section	.text._ZN7cutlass13device_kernelINS_4fmha6kernel13FmhaKernelTmaINS1_10collective15FmhaMainloopTmaINS_6half_tEfN4cute5tupleIJNS7_1CILi64EEENS9_ILi256EEENS9_ILi32EEEEEENS4_13DefaultFusionEJEEENS4_15FmhaFwdEpilogueIS6_fNS8_IJSA_SC_SB_EEEEEJEEEEEvNT_6ParamsE,"ax",@progbits
	.align	128
.text._ZN7cutlass13device_kernelINS_4fmha6kernel13FmhaKernelTmaINS1_10collective15FmhaMainloopTmaINS_6half_tEfN4cute5tupleIJNS7_1CILi64EEENS9_ILi256EEENS9_ILi32EEEEEENS4_13DefaultFusionEJEEENS4_15FmhaFwdEpilogueIS6_fNS8_IJSA_SC_SB_EEEEEJEEEEEvNT_6ParamsE:
        .type           _ZN7cutlass13device_kernelINS_4fmha6kernel13FmhaKernelTmaINS1_10collective15FmhaMainloopTmaINS_6half_tEfN4cute5tupleIJNS7_1CILi64EEENS9_ILi256EEENS9_ILi32EEEEEENS4_13DefaultFusionEJEEENS4_15FmhaFwdEpilogueIS6_fNS8_IJSA_SC_SB_EEEEEJEEEEEvNT_6ParamsE,@function
        .size           _ZN7cutlass13device_kernelINS_4fmha6kernel13FmhaKernelTmaINS1_10collective15FmhaMainloopTmaINS_6half_tEfN4cute5tupleIJNS7_1CILi64EEENS9_ILi256EEENS9_ILi32EEEEEENS4_13DefaultFusionEJEEENS4_15FmhaFwdEpilogueIS6_fNS8_IJSA_SC_SB_EEEEEJEEEEEvNT_6ParamsE,(.L_x_74 - _ZN7cutlass13device_kernelINS_4fmha6kernel13FmhaKernelTmaINS1_10collective15FmhaMainloopTmaINS_6half_tEfN4cute5tupleIJNS7_1CILi64EEENS9_ILi256EEENS9_ILi32EEEEEENS4_13DefaultFusionEJEEENS4_15FmhaFwdEpilogueIS6_fNS8_IJSA_SC_SB_EEEEEJEEEEEvNT_6ParamsE)
        .other          _ZN7cutlass13device_kernelINS_4fmha6kernel13FmhaKernelTmaINS1_10collective15FmhaMainloopTmaINS_6half_tEfN4cute5tupleIJNS7_1CILi64EEENS9_ILi256EEENS9_ILi32EEEEEENS4_13DefaultFusionEJEEENS4_15FmhaFwdEpilogueIS6_fNS8_IJSA_SC_SB_EEEEEJEEEEEvNT_6ParamsE,@"STO_CUDA_ENTRY STV_DEFAULT"
_ZN7cutlass13device_kernelINS_4fmha6kernel13FmhaKernelTmaINS1_10collective15FmhaMainloopTmaINS_6half_tEfN4cute5tupleIJNS7_1CILi64EEENS9_ILi256EEENS9_ILi32EEEEEENS4_13DefaultFusionEJEEENS4_15FmhaFwdEpilogueIS6_fNS8_IJSA_SC_SB_EEEEEJEEEEEvNT_6ParamsE:
[----:B------:R-:W1:Y:S01]  /*0000*/  LDC R1, c[0x0][0x28] ;  /* 0x00000a00ff017b82 */ /* 0x000e620000000800 */
[----:B------:R-:W2:Y:S01]  /*0010*/  S2R R17, SR_TID.X ;  /* 0x0000000000117919 */ /* 0x000ea20000002100 */
[----:B------:R-:W-:Y:S01]  /*0020*/  ELECT P0, URZ, PT ;  /* 0x00000000003f782f */ /* 0x000fe20003800000 */
[----:B------:R-:W-:Y:S01]  /*0030*/  BSSY B0, `(.L_x_0) ;  /* 0x0000010000007945 */ /* 0x000fe20003800000 */
[----:B--2---:R-:W-:-:S05]  /*0040*/  SHF.R.U32.HI R9, RZ, 0x5, R17 ;  /* 0x00000005ff097819 */ /* 0x004fca0000011611 */
[----:B------:R-:W2:Y:S02]  /*0050*/  SHFL.IDX PT, R0, R9, RZ, 0x1f ;  /* 0x00001fff09007589 */ /* 0x000ea400000e0000 */
[----:B--2---:R-:W-:-:S13]  /*0060*/  ISETP.NE.OR P0, PT, R0, RZ, !P0 ;  /* 0x000000ff0000720c */ /* 0x004fda0004705670 */
[----:B-1----:R-:W-:Y:S05]  /*0070*/  @P0 BRA `(.L_x_1) ;  /* 0x00000000002c0947 */ /* 0x002fea0003800000 */
[----:B------:R-:W-:Y:S02]  /*0080*/  ULDC.64 UR4, c[0x0][0x198] ;  /* 0x0000660000047ab9 */ /* 0x000fe40000000a00 */
[----:B------:R-:W-:Y:S02]  /*0090*/  UIADD3 UR6, UP0, UR4, 0xf0, URZ ;  /* 0x000000f004067890 */ /* 0x000fe4000ff1e03f */
[----:B------:R-:W-:Y:S02]  /*00a0*/  UIADD3 UR8, UP1, UR4, 0x1f0, URZ ;  /* 0x000001f004087890 */ /* 0x000fe4000ff3e03f */
[----:B------:R-:W-:Y:S02]  /*00b0*/  UIADD3 UR4, UP2, UR4, 0x2f0, URZ ;  /* 0x000002f004047890 */ /* 0x000fe4000ff5e03f */
[----:B------:R-:W-:Y:S02]  /*00c0*/  UIADD3.X UR7, URZ, UR5, URZ, UP0, !UPT ;  /* 0x000000053f077290 */ /* 0x000fe400087fe43f */
[----:B------:R-:W-:-:S02]  /*00d0*/  UIADD3.X UR9, URZ, UR5, URZ, UP1, !UPT ;  /* 0x000000053f097290 */ /* 0x000fc40008ffe43f */
[----:B------:R-:W-:-:S05]  /*00e0*/  UIADD3.X UR5, URZ, UR5, URZ, UP2, !UPT ;  /* 0x000000053f057290 */ /* 0x000fca00097fe43f */
[----:B------:R1:W-:Y:S02]  /*00f0*/  UTMACCTL.PF [UR6] ;  /* 0x00000000060079b9 */ /* 0x0003e40008040000 */
[----:B------:R1:W-:Y:S02]  /*0100*/  UTMACCTL.PF [UR8] ;  /* 0x00000000080079b9 */ /* 0x0003e40008040000 */
[----:B------:R1:W-:Y:S02]  /*0110*/  UTMACCTL.PF [UR4] ;  /* 0x00000000040079b9 */ /* 0x0003e40008040000 */
[----:B-1----:R-:W-:Y:S01]  /*0120*/  NOP ;  /* 0x0000000000007918 */ /* 0x002fe20000000000 */
.L_x_1:
[----:B------:R-:W-:Y:S05]  /*0130*/  BSYNC B0 ;  /* 0x0000000000007941 */ /* 0x000fea0003800000 */
.L_x_0:
[----:B------:R-:W1:Y:S02]  /*0140*/  SHFL.IDX PT, R0, R9, RZ, 0x1f ;  /* 0x00001fff09007589 */ /* 0x000e6400000e0000 */
[----:B-1----:R-:W-:-:S13]  /*0150*/  ISETP.NE.AND P0, PT, R0, RZ, PT ;  /* 0x000000ff0000720c */ /* 0x002fda0003f05270 */
[----:B------:R-:W-:Y:S05]  /*0160*/  @P0 BRA `(.L_x_2) ;  /* 0x0000000000400947 */ /* 0x000fea0003800000 */
[----:B------:R-:W1:Y:S01]  /*0170*/  S2UR UR8, SR_CgaCtaId ;  /* 0x00000000000879c3 */ /* 0x000e620000008800 */
[----:B------:R-:W-:Y:S01]  /*0180*/  UMOV UR4, 0x400 ;  /* 0x0000040000047882 */ /* 0x000fe20000000000 */
[----:B------:R-:W-:Y:S01]  /*0190*/  UMOV UR5, 0x1 ;  /* 0x0000000100057882 */ /* 0x000fe20000000000 */
[----:B------:R-:W-:Y:S01]  /*01a0*/  UMOV UR6, 0x80 ;  /* 0x0000008000067882 */ /* 0x000fe20000000000 */
[----:B------:R-:W-:Y:S01]  /*01b0*/  ELECT P0, URZ, PT ;  /* 0x00000000003f782f */ /* 0x000fe20003800000 */
[----:B------:R-:W-:-:S04]  /*01c0*/  UIADD3 UR6, -UR6, 0x100000, URZ ;  /* 0x0010000006067890 */ /* 0x000fc8000fffe13f */
[----:B------:R-:W-:Y:S02]  /*01d0*/  USHF.L.U32 UR7, UR6, 0xb, URZ ;  /* 0x0000000b06077899 */ /* 0x000fe4000800063f */
[----:B------:R-:W-:Y:S02]  /*01e0*/  USHF.L.U32 UR6, UR6, 0x1, URZ ;  /* 0x0000000106067899 */ /* 0x000fe4000800063f */
[----:B-1----:R-:W-:Y:S02]  /*01f0*/  ULEA UR8, UR8, UR4, 0x18 ;  /* 0x0000000408087291 */ /* 0x002fe4000f8ec03f */
[----:B------:R-:W-:-:S04]  /*0200*/  UIADD3 UR4, -UR5, 0x100000, URZ ;  /* 0x0010000005047890 */ /* 0x000fc8000fffe13f */
[----:B------:R-:W-:Y:S02]  /*0210*/  USHF.L.U32 UR5, UR4, 0xb, URZ ;  /* 0x0000000b04057899 */ /* 0x000fe4000800063f */
[----:B------:R-:W-:Y:S01]  /*0220*/  USHF.L.U32 UR4, UR4, 0x1, URZ ;  /* 0x0000000104047899 */ /* 0x000fe2000800063f */
[----:B------:R-:W1:Y:S11]  /*0230*/  FENCE.VIEW.ASYNC.S ;  /* 0x00000000000073c6 */ /* 0x000e760000000000 */
[----:B-1----:R1:W2:Y:S01]  /*0240*/  SYNCS.EXCH.64 URZ, [UR8+0x11040], UR4 ;  /* 0x01104004083f75b2 */ /* 0x0022a20008000100 */
[----:B------:R1:W3:Y:S01]  /*0250*/  SYNCS.EXCH.64 URZ, [UR8+0x11048], UR6 ;  /* 0x01104806083f75b2 */ /* 0x0002e20008000100 */
[----:B------:R-:W-:Y:S01]  /*0260*/  NOP ;  /* 0x0000000000007918 */ /* 0x000fe20000000000 */
.L_x_2:
[----:B------:R-:W4:Y:S01]  /*0270*/  SHFL.IDX PT, R0, R9, RZ, 0x1f ;  /* 0x00001fff09007589 */ /* 0x000f2200000e0000 */
[----:B------:R-:W-:Y:S01]  /*0280*/  NOP ;  /* 0x0000000000007918 */ /* 0x000fe20000000000 */
[----:B----4-:R-:W-:-:S13]  /*0290*/  ISETP.NE.AND P0, PT, R0, RZ, PT ;  /* 0x000000ff0000720c */ /* 0x010fda0003f05270 */
[----:B------:R-:W-:Y:S05]  /*02a0*/  @P0 BRA `(.L_x_3) ;  /* 0x0000000000580947 */ /* 0x000fea0003800000 */
[----:B-1----:R-:W1:Y:S01]  /*02b0*/  S2UR UR5, SR_CgaCtaId ;  /* 0x00000000000579c3 */ /* 0x002e620000008800 */
[----:B------:R-:W-:Y:S01]  /*02c0*/  UMOV UR4, 0x400 ;  /* 0x0000040000047882 */ /* 0x000fe20000000000 */
[----:B------:R-:W-:Y:S01]  /*02d0*/  UMOV UR6, 0x1 ;  /* 0x0000000100067882 */ /* 0x000fe20000000000 */
[----:B------:R-:W-:Y:S01]  /*02e0*/  UMOV UR7, 0x80 ;  /* 0x0000008000077882 */ /* 0x000fe20000000000 */
[----:B------:R-:W-:Y:S01]  /*02f0*/  ELECT P0, URZ, PT ;  /* 0x00000000003f782f */ /* 0x000fe20003800000 */
[----:B-1----:R-:W-:Y:S02]  /*0300*/  ULEA UR8, UR5, UR4, 0x18 ;  /* 0x0000000405087291 */ /* 0x002fe4000f8ec03f */
[----:B------:R-:W-:-:S04]  /*0310*/  UIADD3 UR4, -UR6, 0x100000, URZ ;  /* 0x0010000006047890 */ /* 0x000fc8000fffe13f */
[----:B------:R-:W-:Y:S02]  /*0320*/  USHF.L.U32 UR5, UR4, 0xb, URZ ;  /* 0x0000000b04057899 */ /* 0x000fe4000800063f */
[----:B------:R-:W-:Y:S02]  /*0330*/  USHF.L.U32 UR4, UR4, 0x1, URZ ;  /* 0x0000000104047899 */ /* 0x000fe4000800063f */
[----:B------:R-:W-:-:S04]  /*0340*/  UIADD3 UR6, -UR7, 0x100000, URZ ;  /* 0x0010000007067890 */ /* 0x000fc8000fffe13f */
[----:B------:R-:W-:Y:S02]  /*0350*/  USHF.L.U32 UR7, UR6, 0xb, URZ ;  /* 0x0000000b06077899 */ /* 0x000fe4000800063f */
[----:B------:R-:W-:Y:S01]  /*0360*/  USHF.L.U32 UR6, UR6, 0x1, URZ ;  /* 0x0000000106067899 */ /* 0x000fe2000800063f */
[----:B------:R-:W1:Y:S03]  /*0370*/  FENCE.VIEW.ASYNC.S ;  /* 0x00000000000073c6 */ /* 0x000e660000000000 */
[----:B-1----:R4:W1:Y:S08]  /*0380*/  SYNCS.EXCH.64 URZ, [UR8+0x11000], UR4 ;  /* 0x01100004083f75b2 */ /* 0x0028700008000100 */
[----:B------:R4:W1:Y:S01]  /*0390*/  SYNCS.EXCH.64 URZ, [UR8+0x11020], UR6 ;  /* 0x01102006083f75b2 */ /* 0x0008620008000100 */
[----:B------:R4:W1:Y:S01]  /*03a0*/  SYNCS.EXCH.64 URZ, [UR8+0x11008], UR4 ;  /* 0x01100804083f75b2 */ /* 0x0008620008000100 */
[----:B------:R4:W1:Y:S01]  /*03b0*/  SYNCS.EXCH.64 URZ, [UR8+0x11028], UR6 ;  /* 0x01102806083f75b2 */ /* 0x0008620008000100 */
[----:B------:R4:W1:Y:S01]  /*03c0*/  SYNCS.EXCH.64 URZ, [UR8+0x11010], UR4 ;  /* 0x01101004083f75b2 */ /* 0x0008620008000100 */
[----:B------:R4:W1:Y:S01]  /*03d0*/  SYNCS.EXCH.64 URZ, [UR8+0x11030], UR6 ;  /* 0x01103006083f75b2 */ /* 0x0008620008000100 */
[----:B------:R4:W1:Y:S01]  /*03e0*/  SYNCS.EXCH.64 URZ, [UR8+0x11018], UR4 ;  /* 0x01101804083f75b2 */ /* 0x0008620008000100 */
[----:B------:R4:W1:Y:S02]  /*03f0*/  SYNCS.EXCH.64 URZ, [UR8+0x11038], UR6 ;  /* 0x01103806083f75b2 */ /* 0x0008640008000100 */
[----:B----4-:R-:W-:Y:S01]  /*0400*/  NOP ;  /* 0x0000000000007918 */ /* 0x010fe20000000000 */
.L_x_3:
        /* <DEDUP_REMOVED lines=18> */
[----:B------:R4:W1:Y:S02]  /*0530*/  SYNCS.EXCH.64 URZ, [UR8+0x11058], UR6 ;  /* 0x01105806083f75b2 */ /* 0x0008640008000100 */
[----:B----4-:R-:W-:Y:S01]  /*0540*/  NOP ;  /* 0x0000000000007918 */ /* 0x010fe20000000000 */
.L_x_4:
[----:B------:R-:W4:Y:S01]  /*0550*/  SHFL.IDX PT, R9, R9, RZ, 0x1f ;  /* 0x00001fff09097589 */ /* 0x000f2200000e0000 */
[----:B------:R-:W-:Y:S01]  /*0560*/  ELECT P0, URZ, PT ;  /* 0x00000000003f782f */ /* 0x000fe20003800000 */
[----:B------:R-:W-:Y:S01]  /*0570*/  NOP ;  /* 0x0000000000007918 */ /* 0x000fe20000000000 */
[----:B------:R-:W4:Y:S01]  /*0580*/  S2UR UR36, SR_CTAID.Y ;  /* 0x00000000002479c3 */ /* 0x000f220000002600 */
[----:B------:R-:W-:Y:S01]  /*0590*/  BSSY B0, `(.L_x_5) ;  /* 0x0000023000007945 */ /* 0x000fe20003800000 */
[----:B------:R-:W-:Y:S02]  /*05a0*/  MOV R8, RZ ;  /* 0x000000ff00087202 */ /* 0x000fe40000000f00 */
[----:B------:R-:W-:-:S04]  /*05b0*/  LOP3.LUT R16, R17, 0x7f, RZ, 0xc0, !PT ;  /* 0x0000007f11107812 */ /* 0x000fc800078ec0ff */
[----:B------:R-:W4:Y:S08]  /*05c0*/  S2UR UR37, SR_CTAID.Z ;  /* 0x00000000002579c3 */ /* 0x000f300000002700 */
[----:B-123--:R-:W-:Y:S01]  /*05d0*/  BAR.SYNC.DEFER_BLOCKING 0x0 ;  /* 0x0000000000007b1d */ /* 0x00efe20000010000 */
[----:B----4-:R-:W-:-:S13]  /*05e0*/  ISETP.EQ.AND P1, PT, R9, RZ, P0 ;  /* 0x000000ff0900720c */ /* 0x010fda0000722270 */
[----:B------:R-:W-:Y:S05]  /*05f0*/  @!P1 BRA `(.L_x_6) ;  /* 0x0000000000709947 */ /* 0x000fea0003800000 */
[----:B------:R-:W1:Y:S01]  /*0600*/  S2R R3, SR_CgaCtaId ;  /* 0x0000000000037919 */ /* 0x000e620000008800 */
[----:B------:R-:W-:Y:S02]  /*0610*/  MOV R0, 0x400 ;  /* 0x0000040000007802 */ /* 0x000fe40000000f00 */
[----:B------:R-:W-:Y:S02]  /*0620*/  MOV R2, 0x1 ;  /* 0x0000000100027802 */ /* 0x000fe40000000f00 */
[----:B------:R-:W-:Y:S02]  /*0630*/  ISETP.NE.AND P3, PT, R16, RZ, PT ;  /* 0x000000ff1000720c */ /* 0x000fe40003f65270 */
[----:B-1----:R-:W-:Y:S02]  /*0640*/  LEA R3, R3, R0, 0x18 ;  /* 0x0000000003037211 */ /* 0x002fe400078ec0ff */
[----:B------:R-:W-:-:S04]  /*0650*/  SHF.L.U32 R0, R2, 0x1f, RZ ;  /* 0x0000001f02007819 */ /* 0x000fc800000006ff */
[----:B------:R-:W1:Y:S02]  /*0660*/  SYNCS.PHASECHK.TRANS64.TRYWAIT P2, [R3+URZ+0x11048], R0 ;  /* 0x01104800030075a7 */ /* 0x000e64000804017f */
[----:B-1----:R-:W-:Y:S05]  /*0670*/  @!P2 BRA `(.L_x_7) ;  /* 0x000000a800eca947 */ /* 0x002fea0003800000 */
.L_x_57:
[----:B------:R-:W-:Y:S05]  /*0680*/  @P3 BRA `(.L_x_8) ;  /* 0x0000000000143947 */ /* 0x000fea0003800000 */
[----:B------:R-:W-:Y:S02]  /*0690*/  LOP3.LUT P2, RZ, R17, 0x1f, RZ, 0xc0, !PT ;  /* 0x0000001f11ff7812 */ /* 0x000fe4000784c0ff */
[----:B-1----:R-:W-:-:S04]  /*06a0*/  MOV R0, 0x1000 ;  /* 0x0000100000007802 */ /* 0x002fc80000000f00 */
[----:B------:R2:W-:Y:S07]  /*06b0*/  SYNCS.ARRIVE.TRANS64 RZ, [R3+URZ+0x11040], R0 ;  /* 0x0110400003ff79a7 */ /* 0x0005ee000800003f */
[----:B------:R-:W-:Y:S05]  /*06c0*/  @!P2 BRA `(.L_x_8) ;  /* 0x000000000004a947 */ /* 0x000fea0003800000 */
[----:B------:R-:W-:Y:S01]  /*06d0*/  BPT.TRAP 0x1 ;  /* 0x000000040000795c */ /* 0x000fe20000300000 */
.L_x_8:
[----:B------:R-:W3:Y:S01]  /*06e0*/  S2UR UR11, SR_CTAID.X ;  /* 0x00000000000b79c3 */ /* 0x000ee20000002500 */
[----:B------:R-:W-:Y:S01]  /*06f0*/  R2UR UR8, R3 ;  /* 0x00000000030872ca */ /* 0x000fe200000e0000 */
[----:B------:R-:W-:Y:S01]  /*0700*/  ULDC.64 UR4, c[0x0][0x198] ;  /* 0x0000660000047ab9 */ /* 0x000fe20000000a00 */
[----:B------:R-:W-:Y:S01]  /*0710*/  UMOV UR6, 0x0 ;  /* 0x0000000000067882 */ /* 0x000fe20000000000 */
[----:B------:R-:W-:Y:S01]  /*0720*/  UIADD3 UR4, UP0, UR4, 0xf0, URZ ;  /* 0x000000f004047890 */ /* 0x000fe2000ff1e03f */
[----:B------:R-:W-:Y:S01]  /*0730*/  UMOV UR7, 0x10000000 ;  /* 0x1000000000077882 */ /* 0x000fe20000000000 */
[----:B------:R-:W-:Y:S02]  /*0740*/  UMOV UR10, URZ ;  /* 0x0000003f000a7c82 */ /* 0x000fe40008000000 */
[----:B------:R-:W-:Y:S01]  /*0750*/  UIADD3.X UR5, URZ, UR5, URZ, UP0, !UPT ;  /* 0x000000053f057290 */ /* 0x000fe200087fe43f */
[----:B------:R-:W-:Y:S01]  /*0760*/  UMOV UR12, UR36 ;  /* 0x00000024000c7c82 */ /* 0x000fe20008000000 */
[----:B------:R-:W-:-:S04]  /*0770*/  UMOV UR13, UR37 ;  /* 0x00000025000d7c82 */ /* 0x000fc80008000000 */
[----:B------:R-:W-:Y:S02]  /*0780*/  UIADD3 UR9, UR8, 0x11040, URZ ;  /* 0x0001104008097890 */ /* 0x000fe4000fffe03f */
[----:B---3--:R-:W-:-:S09]  /*0790*/  USHF.L.U32 UR11, UR11, 0x6, URZ ;  /* 0x000000060b0b7899 */ /* 0x008fd2000800063f */
[----:B------:R3:W-:Y:S02]  /*07a0*/  UTMALDG.4D [UR8], [UR4], desc[UR6] ;  /* 0x00000608040075b4 */ /* 0x0007e40008019000 */
[----:B---3--:R-:W-:Y:S01]  /*07b0*/  NOP ;  /* 0x0000000000007918 */ /* 0x008fe20000000000 */
.L_x_6:
[----:B------:R-:W-:Y:S05]  /*07c0*/  BSYNC B0 ;  /* 0x0000000000007941 */ /* 0x000fea0003800000 */
.L_x_5:
[----:B------:R-:W1:Y:S01]  /*07d0*/  LDC R168, c[0x0][0x28c] ;  /* 0x0000a300ffa87b82 */ /* 0x000e620000000800 */
[----:B------:R-:W-:Y:S01]  /*07e0*/  BSSY B0, `(.L_x_9) ;  /* 0x0000090000007945 */ /* 0x000fe20003800000 */
[----:B------:R-:W-:Y:S02]  /*07f0*/  MOV R6, 0x1 ;  /* 0x0000000100067802 */ /* 0x000fe40000000f00 */
[----:B------:R-:W-:Y:S02]  /*0800*/  MOV R5, RZ ;  /* 0x000000ff00057202 */ /* 0x000fe40000000f00 */
[----:B-12---:R-:W-:-:S04]  /*0810*/  IADD3 R0, R168, 0xff, RZ ;  /* 0x000000ffa8007810 */ /* 0x006fc80007ffe0ff */
[----:B------:R-:W-:-:S04]  /*0820*/  SHF.R.S32.HI R3, RZ, 0x1f, R0 ;  /* 0x0000001fff037819 */ /* 0x000fc80000011400 */
[----:B------:R-:W-:-:S04]  /*0830*/  LEA.HI R3, R3, R0, RZ, 0x8 ;  /* 0x0000000003037211 */ /* 0x000fc800078f40ff */
[----:B------:R-:W-:-:S04]  /*0840*/  SHF.R.S32.HI R14, RZ, 0x8, R3 ;  /* 0x00000008ff0e7819 */ /* 0x000fc80000011403 */
[----:B------:R-:W-:Y:S01]  /*0850*/  SHF.L.U32 R7, R14, 0x1, RZ ;  /* 0x000000010e077819 */ /* 0x000fe200000006ff */
[----:B------:R-:W-:Y:S06]  /*0860*/  @!P1 BRA `(.L_x_10) ;  /* 0x00000008001c9947 */ /* 0x000fec0003800000 */
[----:B------:R-:W-:Y:S02]  /*0870*/  ISETP.GE.AND P1, PT, R168, 0x1, PT ;  /* 0x00000001a800780c */ /* 0x000fe40003f26270 */
[----:B------:R-:W-:Y:S02]  /*0880*/  LOP3.LUT R4, R17, 0x1f, RZ, 0xc0, !PT ;  /* 0x0000001f11047812 */ /* 0x000fe400078ec0ff */
[----:B------:R-:W-:Y:S02]  /*0890*/  MOV R8, RZ ;  /* 0x000000ff00087202 */ /* 0x000fe40000000f00 */
[----:B------:R-:W-:-:S07]  /*08a0*/  MOV R5, RZ ;  /* 0x000000ff00057202 */ /* 0x000fce0000000f00 */
        /* <DEDUP_REMOVED lines=9> */
.L_x_58:
[----:B------:R-:W-:Y:S01]  /*0940*/  MOV R5, 0x1 ;  /* 0x0000000100057802 */ /* 0x000fe20000000f00 */
[----:B------:R-:W-:Y:S06]  /*0950*/  @P2 BRA `(.L_x_13) ;  /* 0x0000000000142947 */ /* 0x000fec0003800000 */
[----:B------:R-:W-:Y:S02]  /*0960*/  ISETP.NE.AND P1, PT, R4, RZ, PT ;  /* 0x000000ff0400720c */ /* 0x000fe40003f25270 */
[----:B-1----:R-:W-:-:S04]  /*0970*/  MOV R0, 0x4000 ;  /* 0x0000400000007802 */ /* 0x002fc80000000f00 */
[----:B------:R2:W-:Y:S07]  /*0980*/  SYNCS.ARRIVE.TRANS64 RZ, [R3+URZ+0x11000], R0 ;  /* 0x0110000003ff79a7 */ /* 0x0005ee000800003f */
[----:B------:R-:W-:Y:S05]  /*0990*/  @!P1 BRA `(.L_x_13) ;  /* 0x0000000000049947 */ /* 0x000fea0003800000 */
[----:B------:R-:W-:Y:S01]  /*09a0*/  BPT.TRAP 0x1 ;  /* 0x000000040000795c */ /* 0x000fe20000300000 */
.L_x_13:
[----:B------:R-:W3:Y:S01]  /*09b0*/  S2R R11, SR_CgaCtaId ;  /* 0x00000000000b7919 */ /* 0x000ee20000008800 */
[----:B------:R-:W-:Y:S01]  /*09c0*/  R2UR UR33, R3 ;  /* 0x00000000032172ca */ /* 0x000fe200000e0000 */
[----:B------:R-:W-:Y:S01]  /*09d0*/  ULDC.64 UR4, c[0x0][0x198] ;  /* 0x0000660000047ab9 */ /* 0x000fe20000000a00 */
[----:B-12---:R-:W-:Y:S01]  /*09e0*/  MOV R0, 0x400 ;  /* 0x0000040000007802 */ /* 0x006fe20000000f00 */
[----:B------:R-:W-:Y:S01]  /*09f0*/  UIADD3 UR4, UP0, UR4, 0x1f0, URZ ;  /* 0x000001f004047890 */ /* 0x000fe2000ff1e03f */
[----:B------:R-:W-:Y:S01]  /*0a00*/  MOV R3, 0x1 ;  /* 0x0000000100037802 */ /* 0x000fe20000000f00 */
[----:B------:R-:W-:Y:S01]  /*0a10*/  UMOV UR6, 0x0 ;  /* 0x0000000000067882 */ /* 0x000fe20000000000 */
[----:B------:R-:W-:Y:S01]  /*0a20*/  UMOV UR7, 0x10000000 ;  /* 0x1000000000077882 */ /* 0x000fe20000000000 */
[----:B------:R-:W-:Y:S01]  /*0a30*/  UIADD3.X UR5, URZ, UR5, URZ, UP0, !UPT ;  /* 0x000000053f057290 */ /* 0x000fe200087fe43f */
[----:B------:R-:W-:Y:S01]  /*0a40*/  SHF.L.U32 R3, R3, 0x1f, RZ ;  /* 0x0000001f03037819 */ /* 0x000fe200000006ff */
[----:B------:R-:W-:Y:S01]  /*0a50*/  UMOV UR34, URZ ;  /* 0x0000003f00227c82 */ /* 0x000fe20008000000 */
[----:B------:R-:W-:Y:S01]  /*0a60*/  UMOV UR35, URZ ;  /* 0x0000003f00237c82 */ /* 0x000fe20008000000 */
[----:B------:R-:W-:-:S02]  /*0a70*/  ISETP.NE.AND P2, PT, R16, RZ, PT ;  /* 0x000000ff1000720c */ /* 0x000fc40003f45270 */
[----:B------:R-:W-:Y:S02]  /*0a80*/  UIADD3 UR32, UR33, 0x1000, URZ ;  /* 0x0000100021207890 */ /* 0x000fe4000fffe03f */
[----:B------:R-:W-:-:S09]  /*0a90*/  UIADD3 UR33, UR33, 0x11000, URZ ;  /* 0x0001100021217890 */ /* 0x000fd2000fffe03f */
[----:B------:R1:W-:Y:S01]  /*0aa0*/  UTMALDG.4D [UR32], [UR4], desc[UR6] ;  /* 0x00000620040075b4 */ /* 0x0003e20008019000 */
[----:B---3--:R-:W-:-:S04]  /*0ab0*/  LEA R2, R11, R0, 0x18 ;  /* 0x000000000b027211 */ /* 0x008fc800078ec0ff */
[----:B------:R-:W-:-:S04]  /*0ac0*/  LEA R0, R5, R2, 0x3 ;  /* 0x0000000205007211 */ /* 0x000fc800078e18ff */
[----:B------:R-:W2:Y:S02]  /*0ad0*/  SYNCS.PHASECHK.TRANS64.TRYWAIT P1, [R0+URZ+0x11020], R3 ;  /* 0x01102003000075a7 */ /* 0x000ea4000802017f */
[----:B-12---:R-:W-:Y:S05]  /*0ae0*/  @!P1 BRA `(.L_x_14) ;  /* 0x000000a400f89947 */ /* 0x006fea0003800000 */
.L_x_59:
[----:B------:R-:W-:Y:S01]  /*0af0*/  MOV R8, 0x1 ;  /* 0x0000000100087802 */ /* 0x000fe20000000f00 */
[----:B------:R-:W-:Y:S06]  /*0b00*/  @P2 BRA `(.L_x_15) ;  /* 0x0000000000142947 */ /* 0x000fec0003800000 */
[----:B------:R-:W-:Y:S02]  /*0b10*/  ISETP.NE.AND P1, PT, R4, RZ, PT ;  /* 0x000000ff0400720c */ /* 0x000fe40003f25270 */
[----:B-1----:R-:W-:-:S04]  /*0b20*/  MOV R3, 0x4000 ;  /* 0x0000400000037802 */ /* 0x002fc80000000f00 */
[----:B------:R2:W-:Y:S07]  /*0b30*/  SYNCS.ARRIVE.TRANS64 RZ, [R0+URZ+0x11000], R3 ;  /* 0x0110000300ff79a7 */ /* 0x0005ee000800003f */
[----:B------:R-:W-:Y:S05]  /*0b40*/  @!P1 BRA `(.L_x_15) ;  /* 0x0000000000049947 */ /* 0x000fea0003800000 */
[----:B------:R-:W-:Y:S01]  /*0b50*/  BPT.TRAP 0x1 ;  /* 0x000000040000795c */ /* 0x000fe20000300000 */
.L_x_15:
[C---:B------:R-:W-:Y:S01]  /*0b60*/  LEA R2, R5.reuse, R2, 0xe ;  /* 0x0000000205027211 */ /* 0x040fe200078e70ff */
[----:B------:R-:W-:Y:S01]  /*0b70*/  ULDC.64 UR4, c[0x0][0x198] ;  /* 0x0000660000047ab9 */ /* 0x000fe20000000a00 */
[----:B------:R-:W-:Y:S01]  /*0b80*/  R2UR UR33, R0 ;  /* 0x00000000002172ca */ /* 0x000fe200000e0000 */
[----:B------:R-:W-:Y:S01]  /*0b90*/  UIADD3 UR4, UP0, UR4, 0x2f0, URZ ;  /* 0x000002f004047890 */ /* 0x000fe2000ff1e03f */
[----:B------:R-:W-:Y:S01]  /*0ba0*/  R2UR UR32, R2 ;  /* 0x00000000022072ca */ /* 0x000fe200000e0000 */
[----:B------:R-:W-:Y:S01]  /*0bb0*/  UMOV UR6, 0x0 ;  /* 0x0000000000067882 */ /* 0x000fe20000000000 */
[----:B------:R-:W-:Y:S01]  /*0bc0*/  UMOV UR7, 0x10000000 ;  /* 0x1000000000077882 */ /* 0x000fe20000000000 */
[----:B------:R-:W-:Y:S01]  /*0bd0*/  UIADD3.X UR5, URZ, UR5, URZ, UP0, !UPT ;  /* 0x000000053f057290 */ /* 0x000fe200087fe43f */
[----:B------:R-:W-:Y:S01]  /*0be0*/  IADD3 R5, R5, 0x1, RZ ;  /* 0x0000000105057810 */ /* 0x000fe20007ffe0ff */
[----:B------:R-:W-:Y:S01]  /*0bf0*/  UMOV UR34, URZ ;  /* 0x0000003f00227c82 */ /* 0x000fe20008000000 */
[----:B------:R-:W-:-:S05]  /*0c00*/  UMOV UR35, URZ ;  /* 0x0000003f00237c82 */ /* 0x000fca0008000000 */
[----:B------:R-:W-:Y:S02]  /*0c10*/  UIADD3 UR33, UR33, 0x11000, URZ ;  /* 0x0001100021217890 */ /* 0x000fe4000fffe03f */
[----:B------:R-:W-:-:S09]  /*0c20*/  UIADD3 UR32, UR32, 0x1000, URZ ;  /* 0x0000100020207890 */ /* 0x000fd2000fffe03f */
[----:B------:R3:W-:Y:S02]  /*0c30*/  UTMALDG.4D [UR32], [UR4], desc[UR6] ;  /* 0x00000620040075b4 */ /* 0x0007e40008019000 */
[----:B---3--:R-:W-:Y:S01]  /*0c40*/  NOP ;  /* 0x0000000000007918 */ /* 0x008fe20000000000 */
.L_x_11:
[----:B------:R-:W-:Y:S02]  /*0c50*/  ISETP.GE.AND P1, PT, R168, 0x101, PT ;  /* 0x00000101a800780c */ /* 0x000fe40003f26270 */
[----:B------:R-:W-:-:S11]  /*0c60*/  MOV R6, 0x1 ;  /* 0x0000000100067802 */ /* 0x000fd60000000f00 */
[----:B------:R-:W-:Y:S05]  /*0c70*/  @!P1 BRA `(.L_x_16) ;  /* 0x0000000400149947 */ /* 0x000fea0003800000 */
[----:B-12---:R-:W1:Y:S01]  /*0c80*/  S2R R3, SR_CgaCtaId ;  /* 0x0000000000037919 */ /* 0x006e620000008800 */
[----:B------:R-:W-:Y:S02]  /*0c90*/  MOV R0, 0x400 ;  /* 0x0000040000007802 */ /* 0x000fe40000000f00 */
[----:B------:R-:W-:Y:S02]  /*0ca0*/  MOV R2, 0x1 ;  /* 0x0000000100027802 */ /* 0x000fe40000000f00 */
[----:B------:R-:W-:Y:S02]  /*0cb0*/  ISETP.NE.AND P2, PT, R16, RZ, PT ;  /* 0x000000ff1000720c */ /* 0x000fe40003f45270 */
[----:B-1----:R-:W-:Y:S02]  /*0cc0*/  LEA R0, R3, R0, 0x18 ;  /* 0x0000000003007211 */ /* 0x002fe400078ec0ff */
[----:B------:R-:W-:Y:S02]  /*0cd0*/  SHF.L.U32 R3, R2, 0x1f, RZ ;  /* 0x0000001f02037819 */ /* 0x000fe400000006ff */
[----:B------:R-:W-:-:S04]  /*0ce0*/  LEA R2, R5, R0, 0x3 ;  /* 0x0000000005027211 */ /* 0x000fc800078e18ff */
[----:B------:R-:W1:Y:S02]  /*0cf0*/  SYNCS.PHASECHK.TRANS64.TRYWAIT P1, [R2+URZ+0x11020], R3 ;  /* 0x01102003020075a7 */ /* 0x000e64000802017f */
[----:B-1----:R-:W-:Y:S05]  /*0d00*/  @!P1 BRA `(.L_x_17) ;  /* 0x000000a400849947 */ /* 0x002fea0003800000 */
.L_x_60:
[----:B------:R-:W-:Y:S05]  /*0d10*/  @P2 BRA `(.L_x_18) ;  /* 0x0000000000142947 */ /* 0x000fea0003800000 */
[----:B------:R-:W-:Y:S02]  /*0d20*/  ISETP.NE.AND P1, PT, R4, RZ, PT ;  /* 0x000000ff0400720c */ /* 0x000fe40003f25270 */
[----:B-1----:R-:W-:-:S04]  /*0d30*/  MOV R3, 0x4000 ;  /* 0x0000400000037802 */ /* 0x002fc80000000f00 */
[----:B------:R2:W-:Y:S07]  /*0d40*/  SYNCS.ARRIVE.TRANS64 RZ, [R2+URZ+0x11000], R3 ;  /* 0x0110000302ff79a7 */ /* 0x0005ee000800003f */
[----:B------:R-:W-:Y:S05]  /*0d50*/  @!P1 BRA `(.L_x_18) ;  /* 0x0000000000049947 */ /* 0x000fea0003800000 */
[----:B------:R-:W-:Y:S01]  /*0d60*/  BPT.TRAP 0x1 ;  /* 0x000000040000795c */ /* 0x000fe20000300000 */
.L_x_18:
[----:B-12---:R-:W1:Y:S01]  /*0d70*/  S2R R3, SR_CgaCtaId ;  /* 0x0000000000037919 */ /* 0x006e620000008800 */
[C---:B------:R-:W-:Y:S01]  /*0d80*/  LEA R0, R5.reuse, R0, 0xe ;  /* 0x0000000005007211 */ /* 0x040fe200078e70ff */
[----:B------:R-:W-:Y:S01]  /*0d90*/  ULDC.64 UR4, c[0x0][0x198] ;  /* 0x0000660000047ab9 */ /* 0x000fe20000000a00 */
[----:B------:R-:W-:Y:S01]  /*0da0*/  R2UR UR35, R8 ;  /* 0x00000000082372ca */ /* 0x000fe200000e0000 */
[----:B------:R-:W-:Y:S01]  /*0db0*/  UIADD3 UR4, UP0, UR4, 0x1f0, URZ ;  /* 0x000001f004047890 */ /* 0x000fe2000ff1e03f */
[----:B------:R-:W-:Y:S01]  /*0dc0*/  R2UR UR33, R2 ;  /* 0x00000000022172ca */ /* 0x000fe200000e0000 */
[----:B------:R-:W-:Y:S01]  /*0dd0*/  UMOV UR6, 0x0 ;  /* 0x0000000000067882 */ /* 0x000fe20000000000 */
[----:B------:R-:W-:Y:S01]  /*0de0*/  R2UR UR32, R0 ;  /* 0x00000000002072ca */ /* 0x000fe200000e0000 */
[----:B------:R-:W-:Y:S01]  /*0df0*/  UIADD3.X UR5, URZ, UR5, URZ, UP0, !UPT ;  /* 0x000000053f057290 */ /* 0x000fe200087fe43f */
[----:B------:R-:W-:Y:S01]  /*0e00*/  IADD3 R5, R5, 0x1, RZ ;  /* 0x0000000105057810 */ /* 0x000fe20007ffe0ff */
[----:B------:R-:W-:Y:S01]  /*0e10*/  UMOV UR7, 0x10000000 ;  /* 0x1000000000077882 */ /* 0x000fe20000000000 */
[----:B------:R-:W-:Y:S01]  /*0e20*/  MOV R0, 0x400 ;  /* 0x0000040000007802 */ /* 0x000fe20000000f00 */
[----:B------:R-:W-:Y:S01]  /*0e30*/  UMOV UR34, URZ ;  /* 0x0000003f00227c82 */ /* 0x000fe20008000000 */
[----:B------:R-:W-:-:S02]  /*0e40*/  ISETP.NE.AND P2, PT, R5, 0x4, PT ;  /* 0x000000040500780c */ /* 0x000fc40003f45270 */
[C---:B------:R-:W-:Y:S01]  /*0e50*/  ISETP.NE.AND P1, PT, R5.reuse, 0x4, PT ;  /* 0x000000040500780c */ /* 0x040fe20003f25270 */
[----:B------:R-:W-:Y:S01]  /*0e60*/  USHF.L.U32 UR35, UR35, 0x8, URZ ;  /* 0x0000000823237899 */ /* 0x000fe2000800063f */
[----:B------:R-:W-:Y:S01]  /*0e70*/  SEL R5, R5, RZ, P2 ;  /* 0x000000ff05057207 */ /* 0x000fe20001000000 */
[----:B------:R-:W-:Y:S01]  /*0e80*/  UIADD3 UR33, UR33, 0x11000, URZ ;  /* 0x0001100021217890 */ /* 0x000fe2000fffe03f */
[----:B------:R-:W-:Y:S01]  /*0e90*/  SEL R6, RZ, 0x1, !P1 ;  /* 0x00000001ff067807 */ /* 0x000fe20004800000 */
[----:B------:R-:W-:Y:S01]  /*0ea0*/  UIADD3 UR32, UR32, 0x1000, URZ ;  /* 0x0000100020207890 */ /* 0x000fe2000fffe03f */
[----:B------:R-:W-:-:S08]  /*0eb0*/  ISETP.NE.AND P2, PT, R16, RZ, PT ;  /* 0x000000ff1000720c */ /* 0x000fd00003f45270 */
[----:B------:R2:W-:Y:S01]  /*0ec0*/  UTMALDG.4D [UR32], [UR4], desc[UR6] ;  /* 0x00000620040075b4 */ /* 0x0005e20008019000 */
[----:B-1----:R-:W-:Y:S02]  /*0ed0*/  LEA R2, R3, R0, 0x18 ;  /* 0x0000000003027211 */ /* 0x002fe400078ec0ff */
[----:B------:R-:W-:Y:S02]  /*0ee0*/  SHF.L.U32 R0, R6, 0x1f, RZ ;  /* 0x0000001f06007819 */ /* 0x000fe400000006ff */
[----:B------:R-:W-:-:S04]  /*0ef0*/  LEA R3, R5, R2, 0x3 ;  /* 0x0000000205037211 */ /* 0x000fc800078e18ff */
[----:B------:R-:W1:Y:S02]  /*0f00*/  SYNCS.PHASECHK.TRANS64.TRYWAIT P1, [R3+URZ+0x11020], R0 ;  /* 0x01102000030075a7 */ /* 0x000e64000802017f */
[----:B-12---:R-:W-:Y:S05]  /*0f10*/  @!P1 BRA `(.L_x_19) ;  /* 0x000000a400149947 */ /* 0x006fea0003800000 */
.L_x_61:
[----:B------:R-:W-:Y:S05]  /*0f20*/  @P2 BRA `(.L_x_20) ;  /* 0x0000000000142947 */ /* 0x000fea0003800000 */
[----:B------:R-:W-:Y:S02]  /*0f30*/  ISETP.NE.AND P1, PT, R4, RZ, PT ;  /* 0x000000ff0400720c */ /* 0x000fe40003f25270 */
[----:B-1----:R-:W-:-:S04]  /*0f40*/  MOV R0, 0x4000 ;  /* 0x0000400000007802 */ /* 0x002fc80000000f00 */
[----:B------:R2:W-:Y:S07]  /*0f50*/  SYNCS.ARRIVE.TRANS64 RZ, [R3+URZ+0x11000], R0 ;  /* 0x0110000003ff79a7 */ /* 0x0005ee000800003f */
[----:B------:R-:W-:Y:S05]  /*0f60*/  @!P1 BRA `(.L_x_20) ;  /* 0x0000000000049947 */ /* 0x000fea0003800000 */
[----:B------:R-:W-:Y:S01]  /*0f70*/  BPT.TRAP 0x1 ;  /* 0x000000040000795c */ /* 0x000fe20000300000 */
.L_x_20:
[----:B------:R-:W-:Y:S01]  /*0f80*/  LEA R2, R5, R2, 0xe ;  /* 0x0000000205027211 */ /* 0x000fe200078e70ff */
        /* <DEDUP_REMOVED lines=9> */
[----:B------:R-:W-:Y:S01]  /*1020*/  UMOV UR34, URZ ;  /* 0x0000003f00227c82 */ /* 0x000fe20008000000 */
[----:B------:R-:W-:-:S02]  /*1030*/  IADD3 R8, R8, 0x1, RZ ;  /* 0x0000000108087810 */ /* 0x000fc40007ffe0ff */
[C---:B------:R-:W-:Y:S02]  /*1040*/  ISETP.NE.AND P1, PT, R5.reuse, 0x4, PT ;  /* 0x000000040500780c */ /* 0x040fe40003f25270 */
[----:B------:R-:W-:Y:S02]  /*1050*/  USHF.L.U32 UR35, UR35, 0x8, URZ ;  /* 0x0000000823237899 */ /* 0x000fe4000800063f */
[----:B------:R-:W-:Y:S01]  /*1060*/  UIADD3 UR33, UR33, 0x11000, URZ ;  /* 0x0001100021217890 */ /* 0x000fe2000fffe03f */
[----:B-12---:R-:W-:Y:S01]  /*1070*/  SEL R3, RZ, 0x1, P1 ;  /* 0x00000001ff037807 */ /* 0x006fe20000800000 */
[----:B------:R-:W-:Y:S01]  /*1080*/  UIADD3 UR32, UR32, 0x1000, URZ ;  /* 0x0000100020207890 */ /* 0x000fe2000fffe03f */
[----:B------:R-:W-:Y:S02]  /*1090*/  SEL R5, R5, RZ, P1 ;  /* 0x000000ff05057207 */ /* 0x000fe40000800000 */
[----:B------:R-:W-:-:S06]  /*10a0*/  LOP3.LUT R6, R6, R3, RZ, 0x3c, !PT ;  /* 0x0000000306067212 */ /* 0x000fcc00078e3cff */
[----:B------:R3:W-:Y:S02]  /*10b0*/  UTMALDG.4D [UR32], [UR4], desc[UR6] ;  /* 0x00000620040075b4 */ /* 0x0007e40008019000 */
[----:B---3--:R-:W-:Y:S01]  /*10c0*/  NOP ;  /* 0x0000000000007918 */ /* 0x008fe20000000000 */
.L_x_16:
[----:B------:R-:W-:-:S07]  /*10d0*/  IADD3 R7, R7, -0x4, RZ ;  /* 0xfffffffc07077810 */ /* 0x000fce0007ffe0ff */
.L_x_10:
[----:B------:R-:W-:Y:S05]  /*10e0*/  BSYNC B0 ;  /* 0x0000000000007941 */ /* 0x000fea0003800000 */
.L_x_9:
[----:B-12---:R-:W1:Y:S01]  /*10f0*/  S2R R3, SR_CgaCtaId ;  /* 0x0000000000037919 */ /* 0x006e620000008800 */
[----:B------:R-:W-:Y:S02]  /*1100*/  MOV R2, 0x400 ;  /* 0x0000040000027802 */ /* 0x000fe40000000f00 */
[----:B------:R-:W-:Y:S02]  /*1110*/  SHF.L.U32 R153, RZ, 0x1f, RZ ;  /* 0x0000001fff997819 */ /* 0x000fe400000006ff */
[----:B-1----:R-:W-:-:S04]  /*1120*/  LEA R2, R3, R2, 0x18 ;  /* 0x0000000203027211 */ /* 0x002fc800078ec0ff */
[----:B------:R-:W1:Y:S02]  /*1130*/  SYNCS.PHASECHK.TRANS64.TRYWAIT P1, [R2+URZ+0x11040], R153 ;  /* 0x01104099020075a7 */ /* 0x000e64000802017f */
[----:B-1----:R-:W-:Y:S05]  /*1140*/  @!P1 BRA `(.L_x_21) ;  /* 0x000000a0009c9947 */ /* 0x002fea0003800000 */
.L_x_62:
[----:B------:R-:W2:Y:S01]  /*1150*/  SYNCS.PHASECHK.TRANS64.TRYWAIT P1, [R2+URZ+0x11000], R153 ;  /* 0x01100099020075a7 */ /* 0x000ea2000802017f */
[----:B------:R-:W-:Y:S01]  /*1160*/  MOV R4, RZ ;  /* 0x000000ff00047202 */ /* 0x000fe20000000f00 */
[----:B--2---:R-:W-:Y:S06]  /*1170*/  @!P1 BRA `(.L_x_22) ;  /* 0x000000a000a49947 */ /* 0x004fec0003800000 */
.L_x_63:
[----:B------:R-:W-:Y:S05]  /*1180*/  WARPSYNC.ALL ;  /* 0x0000000000007948 */ /* 0x000fea0003800000 */
[C---:B------:R-:W-:Y:S01]  /*1190*/  R2UR UR14, R2.reuse ;  /* 0x00000000020e72ca */ /* 0x040fe200000e0000 */
[----:B------:R-:W-:Y:S01]  /*11a0*/  WARPGROUP.ARRIVE ;  /* 0x00000000000079c5 */ /* 0x000fe20000000000 */
[----:B------:R-:W-:Y:S01]  /*11b0*/  R2UR UR4, R2 ;  /* 0x00000000020472ca */ /* 0x000fe200000e0000 */
[----:B------:R-:W-:Y:S01]  /*11c0*/  UMOV UR5, 0x80000020 ;  /* 0x8000002000057882 */ /* 0x000fe20000000000 */
[----:B------:R-:W-:Y:S01]  /*11d0*/  UMOV UR7, 0x80000020 ;  /* 0x8000002000077882 */ /* 0x000fe20000000000 */
[----:B------:R-:W-:Y:S01]  /*11e0*/  UMOV UR17, 0x80000020 ;  /* 0x8000002000117882 */ /* 0x000fe20000000000 */
[----:B------:R-:W-:-:S07]  /*11f0*/  UMOV UR19, 0x80000020 ;  /* 0x8000002000137882 */ /* 0x000fce0000000000 */
[----:B------:R-:W-:Y:S02]  /*1200*/  UIADD3 UR14, UR14, 0x1000, URZ ;  /* 0x000010000e0e7890 */ /* 0x000fe4000fffe03f */
[----:B------:R-:W-:Y:S02]  /*1210*/  USHF.R.U32.HI UR4, URZ, 0x4, UR4 ;  /* 0x000000043f047899 */ /* 0x000fe40008011604 */
[----:B------:R-:W-:Y:S02]  /*1220*/  USHF.R.U32.HI UR14, URZ, 0x4, UR14 ;  /* 0x000000043f0e7899 */ /* 0x000fe4000801160e */
[----:B------:R-:W-:Y:S02]  /*1230*/  ULOP3.LUT UR4, UR4, 0x3fff, URZ, 0xc0, !UPT ;  /* 0x00003fff04047892 */ /* 0x000fe4000f8ec03f */
[----:B------:R-:W-:Y:S02]  /*1240*/  ULOP3.LUT UR14, UR14, 0x3fff, URZ, 0xc0, !UPT ;  /* 0x00003fff0e0e7892 */ /* 0x000fe4000f8ec03f */
[----:B------:R-:W-:-:S02]  /*1250*/  ULOP3.LUT UR8, UR4, 0x10000, URZ, 0xfc, !UPT ;  /* 0x0001000004087892 */ /* 0x000fc4000f8efc3f */
[----:B------:R-:W-:Y:S02]  /*1260*/  ULOP3.LUT UR20, UR14, 0x10000, URZ, 0xfc, !UPT ;  /* 0x000100000e147892 */ /* 0x000fe4000f8efc3f */
[----:B------:R-:W-:Y:S02]  /*1270*/  UIADD3 UR16, UR8, 0x2, URZ ;  /* 0x0000000208107890 */ /* 0x000fe4000fffe03f */
[----:B------:R-:W-:Y:S01]  /*1280*/  UIADD3 UR18, UR20, 0x2, URZ ;  /* 0x0000000214127890 */ /* 0x000fe2000fffe03f */
[----:B------:R-:W-:Y:S02]  /*1290*/  UMOV UR4, UR8 ;  /* 0x0000000800047c82 */ /* 0x000fe40008000000 */
[----:B------:R-:W-:Y:S02]  /*12a0*/  UMOV UR6, UR20 ;  /* 0x0000001400067c82 */ /* 0x000fe40008000000 */
[----:B------:R-:W-:Y:S01]  /*12b0*/  HGMMA.64x256x16.F32 R24, gdesc[UR4], RZ, !UPT, gsb0 ;  /* 0x03e00000041879f0 */ /* 0x000fe2000c0008ff */
[----:B------:R-:W-:-:S02]  /*12c0*/  ULDC UR6, c[0x0][0x604] ;  /* 0x0001810000067ab9 */ /* 0x000fc40000000800 */
[----:B------:R-:W-:Y:S02]  /*12d0*/  WARPGROUP.DEPBAR.LE gsb0, 0x0 ;  /* 0x00008000000079c5 */ /* 0x000fe40000010000 */
[----:B------:R-:W-:-:S15]  /*12e0*/  WARPGROUP.ARRIVE ;  /* 0x00000000000079c5 */ /* 0x000fde0000000000 */
[----:B------:R-:W-:-:S08]  /*12f0*/  NOP ;  /* 0x0000000000007918 */ /* 0x000fd00000000000 */
[----:B------:R-:W-:Y:S03]  /*1300*/  HGMMA.64x256x16.F32 R24, gdesc[UR16], R24, gsb0 ;  /* 0x03e00000101879f0 */ /* 0x000fe60008000818 */
[----:B------:R-:W-:Y:S02]  /*1310*/  WARPGROUP.DEPBAR.LE gsb0, 0x0 ;  /* 0x00008000000079c5 */ /* 0x000fe40000010000 */
[----:B------:R-:W-:-:S04]  /*1320*/  FMNMX R3, R24, R25, !PT ;  /* 0x0000001918037209 */ /* 0x000fc80007800000 */
[----:B------:R-:W-:Y:S02]  /*1330*/  FMNMX R0, R28, R3, !PT ;  /* 0x000000031c007209 */ /* 0x000fe40007800000 */
[----:B------:R-:W-:Y:S02]  /*1340*/  FMNMX R3, R26, R27, !PT ;  /* 0x0000001b1a037209 */ /* 0x000fe40007800000 */
[----:B------:R-:W-:Y:S02]  /*1350*/  FMNMX R11, R29, R0, !PT ;  /* 0x000000001d0b7209 */ /* 0x000fe40007800000 */
[----:B------:R-:W-:Y:S02]  /*1360*/  FMNMX R0, R30, R3, !PT ;  /* 0x000000031e007209 */ /* 0x000fe40007800000 */
[----:B------:R-:W-:Y:S02]  /*1370*/  FMNMX R10, R32, R11, !PT ;  /* 0x0000000b200a7209 */ /* 0x000fe40007800000 */
[----:B------:R-:W-:-:S02]  /*1380*/  FMNMX R3, R31, R0, !PT ;  /* 0x000000001f037209 */ /* 0x000fc40007800000 */
        /* <DEDUP_REMOVED lines=117> */
[----:B------:R-:W-:-:S03]  /*1ae0*/  FMNMX R0, R150, R3, !PT ;  /* 0x0000000396007209 */ /* 0x000fc60007800000 */
[----:B------:R-:W3:Y:S01]  /*1af0*/  SHFL.BFLY PT, R3, R10, 0x1, 0x1f ;  /* 0x0c201f000a037f89 */ /* 0x000ee200000e0000 */
[----:B------:R-:W-:-:S05]  /*1b00*/  FMNMX R11, R151, R0, !PT ;  /* 0x00000000970b7209 */ /* 0x000fca0007800000 */
[----:B------:R-:W4:Y:S01]  /*1b10*/  SHFL.BFLY PT, R0, R11, 0x1, 0x1f ;  /* 0x0c201f000b007f89 */ /* 0x000f2200000e0000 */
[----:B---3--:R-:W-:-:S05]  /*1b20*/  FMNMX R12, R10, R3, !PT ;  /* 0x000000030a0c7209 */ /* 0x008fca0007800000 */
[----:B------:R-:W3:Y:S01]  /*1b30*/  SHFL.BFLY PT, R3, R12, 0x2, 0x1f ;  /* 0x0c401f000c037f89 */ /* 0x000ee200000e0000 */
[----:B----4-:R-:W-:-:S05]  /*1b40*/  FMNMX R13, R11, R0, !PT ;  /* 0x000000000b0d7209 */ /* 0x010fca0007800000 */
[----:B------:R-:W4:Y:S01]  /*1b50*/  SHFL.BFLY PT, R0, R13, 0x2, 0x1f ;  /* 0x0c401f000d007f89 */ /* 0x000f2200000e0000 */
[----:B---3--:R-:W-:-:S04]  /*1b60*/  FMNMX R3, R12, R3, !PT ;  /* 0x000000030c037209 */ /* 0x008fc80007800000 */
[----:B------:R-:W-:Y:S02]  /*1b70*/  FSETP.NEU.AND P1, PT, R3, -INF , PT ;  /* 0xff8000000300780b */ /* 0x000fe40003f2d000 */
[----:B----4-:R-:W-:Y:S02]  /*1b80*/  FMNMX R0, R13, R0, !PT ;  /* 0x000000000d007209 */ /* 0x010fe40007800000 */
[----:B------:R-:W-:Y:S02]  /*1b90*/  FSEL R15, R3, RZ, P1 ;  /* 0x000000ff030f7208 */ /* 0x000fe40000800000 */
[----:B------:R-:W-:-:S03]  /*1ba0*/  FSETP.NEU.AND P1, PT, R0, -INF , PT ;  /* 0xff8000000000780b */ /* 0x000fc60003f2d000 */
[----:B------:R-:W-:Y:S01]  /*1bb0*/  FMUL R23, R15, UR6 ;  /* 0x000000060f177c20 */ /* 0x000fe20008400000 */
[----:B------:R-:W-:-:S03]  /*1bc0*/  FSEL R152, R0, RZ, P1 ;  /* 0x000000ff00987208 */ /* 0x000fc60000800000 */
[--C-:B------:R-:W-:Y:S01]  /*1bd0*/  FFMA R10, R24, UR6, -R23.reuse ;  /* 0x00000006180a7c23 */ /* 0x100fe20008000817 */
[--C-:B------:R-:W-:Y:S01]  /*1be0*/  FFMA R11, R25, UR6, -R23.reuse ;  /* 0x00000006190b7c23 */ /* 0x100fe20008000817 */
[--C-:B------:R-:W-:Y:S01]  /*1bf0*/  FFMA R13, R29, UR6, -R23.reuse ;  /* 0x000000061d0d7c23 */ /* 0x100fe20008000817 */
[--C-:B------:R-:W-:Y:S01]  /*1c00*/  FFMA R18, R33, UR6, -R23.reuse ;  /* 0x0000000621127c23 */ /* 0x100fe20008000817 */
[--C-:B------:R-:W-:Y:S01]  /*1c10*/  FFMA R12, R28, UR6, -R23.reuse ;  /* 0x000000061c0c7c23 */ /* 0x100fe20008000817 */
[----:B------:R-:W-:Y:S01]  /*1c20*/  FSETP.GEU.AND P1, PT, R10, -126, PT ;  /* 0xc2fc00000a00780b */ /* 0x000fe20003f2e000 */
        /* <DEDUP_REMOVED lines=9> */
[--C-:B------:R-:W-:Y:S01]  /*1cc0*/  FFMA R28, R45, UR6, -R23.reuse ;  /* 0x000000062d1c7c23 */ /* 0x100fe20008000817 */
[--C-:B------:R-:W-:Y:S01]  /*1cd0*/  FFMA R20, R37, UR6, -R23.reuse ;  /* 0x0000000625147c23 */ /* 0x100fe20008000817 */
[--C-:B------:R-:W-:Y:S01]  /*1ce0*/  FFMA R29, R48, UR6, -R23.reuse ;  /* 0x00000006301d7c23 */ /* 0x100fe20008000817 */
[----:B------:R-:W-:Y:S01]  /*1cf0*/  @!P1 FMUL R10, R10, 0.5 ;  /* 0x3f0000000a0a9820 */ /* 0x000fe20000400000 */
[--C-:B------:R-:W-:Y:S01]  /*1d00*/  FFMA R49, R49, UR6, -R23.reuse ;  /* 0x0000000631317c23 */ /* 0x100fe20008000817 */
[----:B------:R-:W-:Y:S01]  /*1d10*/  @!P3 FMUL R11, R11, 0.5 ;  /* 0x3f0000000b0bb820 */ /* 0x000fe20000400000 */
[--C-:B------:R-:W-:Y:S01]  /*1d20*/  FFMA R52, R52, UR6, -R23.reuse ;  /* 0x0000000634347c23 */ /* 0x100fe20008000817 */
[----:B------:R-:W-:Y:S01]  /*1d30*/  @!P4 FMUL R13, R13, 0.5 ;  /* 0x3f0000000d0dc820 */ /* 0x000fe20000400000 */
[--C-:B------:R-:W-:Y:S01]  /*1d40*/  FFMA R32, R53, UR6, -R23.reuse ;  /* 0x0000000635207c23 */ /* 0x100fe20008000817 */
[----:B------:R-:W3:Y:S01]  /*1d50*/  MUFU.EX2 R10, R10 ;  /* 0x0000000a000a7308 */ /* 0x000ee20000000800 */
[----:B------:R-:W-:Y:S01]  /*1d60*/  @!P5 FMUL R12, R12, 0.5 ;  /* 0x3f0000000c0cd820 */ /* 0x000fe20000400000 */
[----:B------:R-:W-:Y:S01]  /*1d70*/  @!P2 FMUL R15, R15, 0.5 ;  /* 0x3f0000000f0fa820 */ /* 0x000fe20000400000 */
[--C-:B------:R-:W-:Y:S01]  /*1d80*/  FFMA R33, R56, UR6, -R23.reuse ;  /* 0x0000000638217c23 */ /* 0x100fe20008000817 */
[--C-:B------:R-:W-:Y:S01]  /*1d90*/  FFMA R57, R57, UR6, -R23.reuse ;  /* 0x0000000639397c23 */ /* 0x100fe20008000817 */
[--C-:B------:R-:W-:Y:S01]  /*1da0*/  FFMA R60, R60, UR6, -R23.reuse ;  /* 0x000000063c3c7c23 */ /* 0x100fe20008000817 */
[--C-:B------:R-:W-:Y:S01]  /*1db0*/  FFMA R36, R61, UR6, -R23.reuse ;  /* 0x000000063d247c23 */ /* 0x100fe20008000817 */
[--C-:B------:R-:W-:Y:S01]  /*1dc0*/  FFMA R37, R64, UR6, -R23.reuse ;  /* 0x0000000640257c23 */ /* 0x100fe20008000817 */
[----:B------:R-:W4:Y:S01]  /*1dd0*/  MUFU.EX2 R11, R11 ;  /* 0x0000000b000b7308 */ /* 0x000f220000000800 */
[--C-:B------:R-:W-:Y:S01]  /*1de0*/  FFMA R65, R65, UR6, -R23.reuse ;  /* 0x0000000641417c23 */ /* 0x100fe20008000817 */
[--C-:B------:R-:W-:Y:S01]  /*1df0*/  FFMA R40, R68, UR6, -R23.reuse ;  /* 0x0000000644287c23 */ /* 0x100fe20008000817 */
[--C-:B------:R-:W-:Y:S01]  /*1e00*/  FFMA R69, R69, UR6, -R23.reuse ;  /* 0x0000000645457c23 */ /* 0x100fe20008000817 */
[--C-:B------:R-:W-:Y:S01]  /*1e10*/  FFMA R72, R72, UR6, -R23.reuse ;  /* 0x0000000648487c23 */ /* 0x100fe20008000817 */
[--C-:B------:R-:W-:Y:S01]  /*1e20*/  FFMA R73, R73, UR6, -R23.reuse ;  /* 0x0000000649497c23 */ /* 0x100fe20008000817 */
[--C-:B------:R-:W-:Y:S01]  /*1e30*/  FFMA R76, R76, UR6, -R23.reuse ;  /* 0x000000064c4c7c23 */ /* 0x100fe20008000817 */
[--C-:B------:R-:W-:Y:S01]  /*1e40*/  FFMA R77, R77, UR6, -R23.reuse ;  /* 0x000000064d4d7c23 */ /* 0x100fe20008000817 */
[----:B------:R-:W5:Y:S01]  /*1e50*/  MUFU.EX2 R13, R13 ;  /* 0x0000000d000d7308 */ /* 0x000f620000000800 */
[----:B---3--:R-:W-:Y:S01]  /*1e60*/  @!P1 FMUL R10, R10, R10 ;  /* 0x0000000a0a0a9220 */ /* 0x008fe20000400000 */
[----:B------:R-:W-:Y:S01]  /*1e70*/  FSETP.GEU.AND P1, PT, R18, -126, PT ;  /* 0xc2fc00001200780b */ /* 0x000fe20003f2e000 */
[--C-:B------:R-:W-:Y:S01]  /*1e80*/  FFMA R80, R80, UR6, -R23.reuse ;  /* 0x0000000650507c23 */ /* 0x100fe20008000817 */
[--C-:B------:R-:W-:Y:S01]  /*1e90*/  FFMA R81, R81, UR6, -R23.reuse ;  /* 0x0000000651517c23 */ /* 0x100fe20008000817 */
[--C-:B------:R-:W-:Y:S01]  /*1ea0*/  FFMA R84, R84, UR6, -R23.reuse ;  /* 0x0000000654547c23 */ /* 0x100fe20008000817 */
[--C-:B------:R-:W-:Y:S01]  /*1eb0*/  FFMA R85, R85, UR6, -R23.reuse ;  /* 0x0000000655557c23 */ /* 0x100fe20008000817 */
[--C-:B------:R-:W-:Y:S01]  /*1ec0*/  FFMA R88, R88, UR6, -R23.reuse ;  /* 0x0000000658587c23 */ /* 0x100fe20008000817 */
[----:B------:R-:W3:Y:S01]  /*1ed0*/  MUFU.EX2 R12, R12 ;  /* 0x0000000c000c7308 */ /* 0x000ee20000000800 */
[----:B----4-:R-:W-:Y:S01]  /*1ee0*/  @!P3 FMUL R11, R11, R11 ;  /* 0x0000000b0b0bb220 */ /* 0x010fe20000400000 */
[----:B------:R-:W-:Y:S01]  /*1ef0*/  FSETP.GEU.AND P3, PT, R19, -126, PT ;  /* 0xc2fc00001300780b */ /* 0x000fe20003f6e000 */
[--C-:B------:R-:W-:Y:S01]  /*1f00*/  FFMA R89, R89, UR6, -R23.reuse ;  /* 0x0000000659597c23 */ /* 0x100fe20008000817 */
[--C-:B------:R-:W-:Y:S01]  /*1f10*/  FFMA R92, R92, UR6, -R23.reuse ;  /* 0x000000065c5c7c23 */ /* 0x100fe20008000817 */
[--C-:B------:R-:W-:Y:S01]  /*1f20*/  FFMA R93, R93, UR6, -R23.reuse ;  /* 0x000000065d5d7c23 */ /* 0x100fe20008000817 */
[--C-:B------:R-:W-:Y:S01]  /*1f30*/  FFMA R96, R96, UR6, -R23.reuse ;  /* 0x0000000660607c23 */ /* 0x100fe20008000817 */
[----:B------:R-:W-:Y:S01]  /*1f40*/  @!P1 FMUL R18, R18, 0.5 ;  /* 0x3f00000012129820 */ /* 0x000fe20000400000 */
[----:B------:R-:W4:Y:S01]  /*1f50*/  MUFU.EX2 R15, R15 ;  /* 0x0000000f000f7308 */ /* 0x000f220000000800 */
[----:B-----5:R-:W-:Y:S01]  /*1f60*/  @!P4 FMUL R13, R13, R13 ;  /* 0x0000000d0d0dc220 */ /* 0x020fe20000400000 */
[----:B------:R-:W-:Y:S01]  /*1f70*/  FSETP.GEU.AND P4, PT, R22, -126, PT ;  /* 0xc2fc00001600780b */ /* 0x000fe20003f8e000 */
[--C-:B------:R-:W-:Y:S01]  /*1f80*/  FFMA R97, R97, UR6, -R23.reuse ;  /* 0x0000000661617c23 */ /* 0x100fe20008000817 */
[--C-:B------:R-:W-:Y:S01]  /*1f90*/  FFMA R100, R100, UR6, -R23.reuse ;  /* 0x0000000664647c23 */ /* 0x100fe20008000817 */
[--C-:B------:R-:W-:Y:S01]  /*1fa0*/  FFMA R101, R101, UR6, -R23.reuse ;  /* 0x0000000665657c23 */ /* 0x100fe20008000817 */
[--C-:B------:R-:W-:Y:S01]  /*1fb0*/  FFMA R104, R104, UR6, -R23.reuse ;  /* 0x0000000668687c23 */ /* 0x100fe20008000817 */
[----:B------:R-:W-:Y:S01]  /*1fc0*/  @!P3 FMUL R19, R19, 0.5 ;  /* 0x3f0000001313b820 */ /* 0x000fe20000400000 */
[----:B------:R-:W5:Y:S01]  /*1fd0*/  MUFU.EX2 R18, R18 ;  /* 0x0000001200127308 */ /* 0x000f620000000800 */
[----:B---3--:R-:W-:Y:S01]  /*1fe0*/  @!P5 FMUL R12, R12, R12 ;  /* 0x0000000c0c0cd220 */ /* 0x008fe20000400000 */
[----:B------:R-:W-:Y:S01]  /*1ff0*/  FSETP.GEU.AND P5, PT, R21, -126, PT ;  /* 0xc2fc00001500780b */ /* 0x000fe20003fae000 */
[--C-:B------:R-:W-:Y:S01]  /*2000*/  FFMA R105, R105, UR6, -R23.reuse ;  /* 0x0000000669697c23 */ /* 0x100fe20008000817 */
[--C-:B------:R-:W-:Y:S01]  /*2010*/  FFMA R108, R108, UR6, -R23.reuse ;  /* 0x000000066c6c7c23 */ /* 0x100fe20008000817 */
[--C-:B------:R-:W-:Y:S01]  /*2020*/  FFMA R109, R109, UR6, -R23.reuse ;  /* 0x000000066d6d7c23 */ /* 0x100fe20008000817 */
[--C-:B------:R-:W-:Y:S01]  /*2030*/  FFMA R112, R112, UR6, -R23.reuse ;  /* 0x0000000670707c23 */ /* 0x100fe20008000817 */
[----:B------:R-:W-:Y:S01]  /*2040*/  @!P4 FMUL R22, R22, 0.5 ;  /* 0x3f0000001616c820 */ /* 0x000fe20000400000 */
        /* <DEDUP_REMOVED lines=16> */
[--C-:B------:R-:W-:Y:S01]  /*2150*/  FFMA R129, R129, UR6, -R23.reuse ;  /* 0x0000000681817c23 */ /* 0x100fe20008000817 */
[--C-:B------:R-:W-:Y:S01]  /*2160*/  FFMA R132, R132, UR6, -R23.reuse ;  /* 0x0000000684847c23 */ /* 0x100fe20008000817 */
[--C-:B------:R-:W-:Y:S01]  /*2170*/  FFMA R133, R133, UR6, -R23.reuse ;  /* 0x0000000685857c23 */ /* 0x100fe20008000817 */
        /* <DEDUP_REMOVED lines=8> */
[----:B------:R-:W-:Y:S01]  /*2200*/  FFMA R149, R149, UR6, -R23 ;  /* 0x0000000695957c23 */ /* 0x000fe20008000817 */
[----:B---3--:R-:W-:Y:S01]  /*2210*/  @!P3 FMUL R19, R19, R19 ;  /* 0x000000131313b220 */ /* 0x008fe20000400000 */
[----:B------:R-:W3:Y:S01]  /*2220*/  MUFU.EX2 R23, R44 ;  /* 0x0000002c00177308 */ /* 0x000ee20000000800 */
[----:B------:R-:W-:Y:S01]  /*2230*/  FSETP.GEU.AND P3, PT, R29, -126, PT ;  /* 0xc2fc00001d00780b */ /* 0x000fe20003f6e000 */
[----:B----4-:R-:W-:Y:S01]  /*2240*/  @!P4 FMUL R22, R22, R22 ;  /* 0x000000161616c220 */ /* 0x010fe20000400000 */
[----:B------:R-:W-:Y:S01]  /*2250*/  FSETP.GEU.AND P4, PT, R52, -126, PT ;  /* 0xc2fc00003400780b */ /* 0x000fe20003f8e000 */
[----:B------:R-:W-:Y:S01]  /*2260*/  FMUL R152, R152, UR6 ;  /* 0x0000000698987c20 */ /* 0x000fe20008400000 */
[----:B------:R-:W-:-:S03]  /*2270*/  FSETP.GEU.AND P6, PT, R20, -126, PT ;  /* 0xc2fc00001400780b */ /* 0x000fc60003fce000 */
[----:B------:R-:W4:Y:S01]  /*2280*/  MUFU.EX2 R21, R21 ;  /* 0x0000001500157308 */ /* 0x000f220000000800 */
[--C-:B------:R-:W-:Y:S01]  /*2290*/  FFMA R24, R31, UR6, -R152.reuse ;  /* 0x000000061f187c23 */ /* 0x100fe20008000898 */
[--C-:B------:R-:W-:Y:S01]  /*22a0*/  FFMA R41, R30, UR6, -R152.reuse ;  /* 0x000000061e297c23 */ /* 0x100fe20008000898 */
[--C-:B------:R-:W-:Y:S01]  /*22b0*/  FFMA R45, R34, UR6, -R152.reuse ;  /* 0x00000006222d7c23 */ /* 0x100fe20008000898 */
[--C-:B------:R-:W-:Y:S01]  /*22c0*/  FFMA R26, R26, UR6, -R152.reuse ;  /* 0x000000061a1a7c23 */ /* 0x100fe20008000898 */
[--C-:B------:R-:W-:Y:S01]  /*22d0*/  FFMA R48, R35, UR6, -R152.reuse ;  /* 0x0000000623307c23 */ /* 0x100fe20008000898 */
[----:B------:R-:W-:Y:S01]  /*22e0*/  @!P3 FMUL R29, R29, 0.5 ;  /* 0x3f0000001d1db820 */ /* 0x000fe20000400000 */
[--C-:B------:R-:W-:Y:S01]  /*22f0*/  FFMA R53, R38, UR6, -R152.reuse ;  /* 0x0000000626357c23 */ /* 0x100fe20008000898 */
[----:B------:R-:W5:Y:S01]  /*2300*/  MUFU.EX2 R28, R28 ;  /* 0x0000001c001c7308 */ /* 0x000f620000000800 */
[----:B---3--:R-:W-:Y:S01]  /*2310*/  @!P1 FMUL R23, R23, R23 ;  /* 0x0000001717179220 */ /* 0x008fe20000400000 */
[----:B------:R-:W-:Y:S01]  /*2320*/  FSETP.GEU.AND P1, PT, R32, -126, PT ;  /* 0xc2fc00002000780b */ /* 0x000fe20003f2e000 */
[----:B------:R-:W-:Y:S01]  /*2330*/  @!P4 FMUL R52, R52, 0.5 ;  /* 0x3f0000003434c820 */ /* 0x000fe20000400000 */
[----:B------:R-:W-:Y:S01]  /*2340*/  @!P6 FMUL R20, R20, 0.5 ;  /* 0x3f0000001414e820 */ /* 0x000fe20000400000 */
        /* <DEDUP_REMOVED lines=69> */
[----:B------:R-:W3:Y:S01]  /*27a0*/  SYNCS.PHASECHK.TRANS64.TRYWAIT P6, [R2+URZ+0x11008], R153 ;  /* 0x01100899020075a7 */ /* 0x000ee200080c017f */
[--C-:B------:R-:W-:Y:S01]  /*27b0*/  FFMA R107, R107, UR6, -R152.reuse ;  /* 0x000000066b6b7c23 */ /* 0x100fe20008000898 */
[--C-:B------:R-:W-:Y:S01]  /*27c0*/  FFMA R110, R110, UR6, -R152.reuse ;  /* 0x000000066e6e7c23 */ /* 0x100fe20008000898 */
[--C-:B------:R-:W-:Y:S01]  /*27d0*/  FFMA R111, R111, UR6, -R152.reuse ;  /* 0x000000066f6f7c23 */ /* 0x100fe20008000898 */
[--C-:B------:R-:W-:Y:S01]  /*27e0*/  FFMA R114, R114, UR6, -R152.reuse ;  /* 0x0000000672727c23 */ /* 0x100fe20008000898 */
[----:B------:R-:W-:Y:S01]  /*27f0*/  @!P3 FMUL R26, R26, 0.5 ;  /* 0x3f0000001a1ab820 */ /* 0x000fe20000400000 */
[----:B------:R-:W1:Y:S01]  /*2800*/  MUFU.EX2 R37, R37 ;  /* 0x0000002500257308 */ /* 0x000e620000000800 */
[----:B----4-:R-:W-:Y:S01]  /*2810*/  @!P4 FMUL R36, R36, R36 ;  /* 0x000000242424c220 */ /* 0x010fe20000400000 */
[----:B------:R-:W-:Y:S01]  /*2820*/  FSETP.GEU.AND P4, PT, R27, -126, PT ;  /* 0xc2fc00001b00780b */ /* 0x000fe20003f8e000 */
[--C-:B------:R-:W-:Y:S01]  /*2830*/  FFMA R115, R115, UR6, -R152.reuse ;  /* 0x0000000673737c23 */ /* 0x100fe20008000898 */
[--C-:B------:R-:W-:Y:S01]  /*2840*/  FFMA R118, R118, UR6, -R152.reuse ;  /* 0x0000000676767c23 */ /* 0x100fe20008000898 */
[--C-:B------:R-:W-:Y:S01]  /*2850*/  FFMA R119, R119, UR6, -R152.reuse ;  /* 0x0000000677777c23 */ /* 0x100fe20008000898 */
[--C-:B------:R-:W-:Y:S01]  /*2860*/  FFMA R122, R122, UR6, -R152.reuse ;  /* 0x000000067a7a7c23 */ /* 0x100fe20008000898 */
[--C-:B------:R-:W-:Y:S01]  /*2870*/  FFMA R123, R123, UR6, -R152.reuse ;  /* 0x000000067b7b7c23 */ /* 0x100fe20008000898 */
        /* <DEDUP_REMOVED lines=9> */
[----:B-1----:R-:W-:Y:S01]  /*2910*/  @!P1 FMUL R37, R37, R37 ;  /* 0x0000002525259220 */ /* 0x002fe20000400000 */
[----:B------:R-:W-:Y:S01]  /*2920*/  FSETP.GEU.AND P1, PT, R41, -126, PT ;  /* 0xc2fc00002900780b */ /* 0x000fe20003f2e000 */
        /* <DEDUP_REMOVED lines=17> */
[----:B------:R-:W-:Y:S01]  /*2a40*/  FFMA R151, R151, UR6, -R152 ;  /* 0x0000000697977c23 */ /* 0x000fe20008000898 */
[----:B------:R-:W-:-:S02]  /*2a50*/  P2R R25, PR, RZ, 0x20 ;  /* 0x00000020ff197803 */ /* 0x000fc40000000000 */
[----:B------:R-:W-:Y:S01]  /*2a60*/  @!P2 FMUL R24, R24, 0.5 ;  /* 0x3f0000001818a820 */ /* 0x000fe20000400000 */
[----:B------:R-:W2:Y:S01]  /*2a70*/  MUFU.EX2 R41, R41 ;  /* 0x0000002900297308 */ /* 0x000ea20000000800 */
[----:B-1----:R-:W-:Y:S01]  /*2a80*/  @!P4 FMUL R42, R42, R42 ;  /* 0x0000002a2a2ac220 */ /* 0x002fe20000400000 */
[----:B------:R-:W-:Y:S02]  /*2a90*/  FSETP.GEU.AND P4, PT, R45, -126, PT ;  /* 0xc2fc00002d00780b */ /* 0x000fe40003f8e000 */
[----:B------:R-:W-:-:S03]  /*2aa0*/  FSETP.GEU.AND P5, PT, R48, -126, PT ;  /* 0xc2fc00003000780b */ /* 0x000fc60003fae000 */
[----:B------:R-:W-:Y:S01]  /*2ab0*/  @!P3 FMUL R69, R69, 0.5 ;  /* 0x3f0000004545b820 */ /* 0x000fe20000400000 */
[----:B------:R1:W1:Y:S01]  /*2ac0*/  MUFU.EX2 R44, R24 ;  /* 0x00000018002c7308 */ /* 0x0002620000000800 */
[----:B---34-:R-:W-:Y:S08]  /*2ad0*/  @!P6 BRA `(.L_x_23) ;  /* 0x000000880060e947 */ /* 0x018ff00003800000 */
.L_x_64:
[----:B--2---:R-:W-:Y:S01]  /*2ae0*/  @!P1 FMUL R41, R41, R41 ;  /* 0x0000002929299220 */ /* 0x004fe20000400000 */
[----:B-1----:R-:W-:Y:S01]  /*2af0*/  @!P2 FMUL R44, R44, R44 ;  /* 0x0000002c2c2ca220 */ /* 0x002fe20000400000 */
[----:B------:R-:W-:Y:S01]  /*2b00*/  ISETP.NE.AND P6, PT, R25, RZ, PT ;  /* 0x000000ff1900720c */ /* 0x000fe20003fc5270 */
[----:B------:R-:W-:Y:S01]  /*2b10*/  UIADD3 UR6, UR14, 0x400, URZ ;  /* 0x000004000e067890 */ /* 0x000fe2000fffe03f */
[----:B------:R-:W-:Y:S01]  /*2b20*/  F2FP.F16.F32.PACK_AB R24, R11, R10 ;  /* 0x0000000a0b18723e */ /* 0x000fe200000000ff */
[----:B------:R-:W-:Y:S01]  /*2b30*/  UMOV UR7, 0x80000020 ;  /* 0x8000002000077882 */ /* 0x000fe20000000000 */
[----:B------:R-:W-:Y:S01]  /*2b40*/  F2FP.F16.F32.PACK_AB R26, R13, R12 ;  /* 0x0000000c0d1a723e */ /* 0x000fe200000000ff */
[----:B------:R-:W1:Y:S01]  /*2b50*/  MUFU.EX2 R69, R69 ;  /* 0x0000004500457308 */ /* 0x000e620000000800 */
[----:B------:R-:W-:Y:S01]  /*2b60*/  F2FP.F16.F32.PACK_AB R25, R42, R39 ;  /* 0x000000272a19723e */ /* 0x000fe200000000ff */
[----:B------:R-:W-:Y:S01]  /*2b70*/  @!P4 FMUL R45, R45, 0.5 ;  /* 0x3f0000002d2dc820 */ /* 0x000fe20000400000 */
[----:B------:R-:W-:Y:S01]  /*2b80*/  F2FP.F16.F32.PACK_AB R27, R44, R41 ;  /* 0x000000292c1b723e */ /* 0x000fe200000000ff */
[----:B------:R-:W-:Y:S01]  /*2b90*/  @!P5 FMUL R48, R48, 0.5 ;  /* 0x3f0000003030d820 */ /* 0x000fe20000400000 */
[----:B------:R-:W-:-:S02]  /*2ba0*/  FSETP.GEU.AND P2, PT, R53, -126, PT ;  /* 0xc2fc00003500780b */ /* 0x000fc40003f4e000 */
[----:B---3--:R-:W-:Y:S01]  /*2bb0*/  WARPGROUP.ARRIVE ;  /* 0x00000000000079c5 */ /* 0x008fe20000000000 */
[----:B------:R-:W-:Y:S01]  /*2bc0*/  @!P6 FMUL R40, R40, R40 ;  /* 0x000000282828e220 */ /* 0x000fe20000400000 */
[----:B------:R-:W-:Y:S01]  /*2bd0*/  FSETP.GEU.AND P6, PT, R56, -126, PT ;  /* 0xc2fc00003800780b */ /* 0x000fe20003fce000 */
[----:B------:R-:W2:Y:S01]  /*2be0*/  MUFU.EX2 R46, R45 ;  /* 0x0000002d002e7308 */ /* 0x000ea20000000800 */
[----:B------:R-:W-:Y:S02]  /*2bf0*/  FSETP.GEU.AND P1, PT, R72, -126, PT ;  /* 0xc2fc00004800780b */ /* 0x000fe40003f2e000 */
[----:B------:R-:W-:Y:S01]  /*2c00*/  HGMMA.64x32x16.F32 R152, R24, gdesc[UR4].tnspB, RZ, !UPT, gsb0 ;  /* 0x4060000418987df0 */ /* 0x000fe2000c0008ff */
[----:B------:R-:W-:Y:S01]  /*2c10*/  UIADD3 UR6, UR14, 0x440, URZ ;  /* 0x000004400e067890 */ /* 0x000fe2000fffe03f */
[----:B------:R-:W-:Y:S01]  /*2c20*/  UMOV UR7, 0x80000020 ;  /* 0x8000002000077882 */ /* 0x000fe20000000000 */
[----:B-1----:R-:W-:Y:S02]  /*2c30*/  @!P3 FMUL R69, R69, R69 ;  /* 0x000000454545b220 */ /* 0x002fe40000400000 */
[----:B------:R-:W-:Y:S01]  /*2c40*/  @!P2 FMUL R53, R53, 0.5 ;  /* 0x3f0000003535a820 */ /* 0x000fe20000400000 */
[----:B------:R-:W1:Y:S01]  /*2c50*/  MUFU.EX2 R43, R48 ;  /* 0x00000030002b7308 */ /* 0x000e620000000800 */
[----:B------:R-:W-:-:S02]  /*2c60*/  FSETP.GEU.AND P3, PT, R73, -126, PT ;  /* 0xc2fc00004900780b */ /* 0x000fc40003f6e000 */
[----:B------:R-:W-:Y:S02]  /*2c70*/  @!P6 FMUL R56, R56, 0.5 ;  /* 0x3f0000003838e820 */ /* 0x000fe40000400000 */
[----:B------:R-:W-:-:S03]  /*2c80*/  @!P1 FMUL R72, R72, 0.5 ;  /* 0x3f00000048489820 */ /* 0x000fc60000400000 */
[----:B------:R-:W3:Y:S01]  /*2c90*/  MUFU.EX2 R45, R53 ;  /* 0x00000035002d7308 */ /* 0x000ee20000000800 */
[----:B--2---:R-:W-:Y:S01]  /*2ca0*/  @!P4 FMUL R46, R46, R46 ;  /* 0x0000002e2e2ec220 */ /* 0x004fe20000400000 */
[----:B------:R-:W-:-:S04]  /*2cb0*/  FSETP.GEU.AND P4, PT, R76, -126, PT ;  /* 0xc2fc00004c00780b */ /* 0x000fc80003f8e000 */
[----:B------:R-:W-:Y:S02]  /*2cc0*/  @!P3 FMUL R73, R73, 0.5 ;  /* 0x3f0000004949b820 */ /* 0x000fe40000400000 */
[----:B------:R-:W2:Y:S01]  /*2cd0*/  MUFU.EX2 R48, R56 ;  /* 0x0000003800307308 */ /* 0x000ea20000000800 */
[----:B-1----:R-:W-:Y:S01]  /*2ce0*/  @!P5 FMUL R43, R43, R43 ;  /* 0x0000002b2b2bd220 */ /* 0x002fe20000400000 */
[----:B------:R-:W-:-:S05]  /*2cf0*/  FSETP.GEU.AND P5, PT, R61, -126, PT ;  /* 0xc2fc00003d00780b */ /* 0x000fca0003fae000 */
[----:B------:R-:W-:Y:S01]  /*2d00*/  @!P4 FMUL R76, R76, 0.5 ;  /* 0x3f0000004c4cc820 */ /* 0x000fe20000400000 */
[----:B------:R-:W1:Y:S01]  /*2d10*/  MUFU.EX2 R72, R72 ;  /* 0x0000004800487308 */ /* 0x000e620000000800 */
[----:B---3--:R-:W-:Y:S01]  /*2d20*/  @!P2 FMUL R45, R45, R45 ;  /* 0x0000002d2d2da220 */ /* 0x008fe20000400000 */
[----:B------:R-:W-:-:S05]  /*2d30*/  FSETP.GEU.AND P2, PT, R64, -126, PT ;  /* 0xc2fc00004000780b */ /* 0x000fca0003f4e000 */
[----:B------:R-:W-:Y:S01]  /*2d40*/  @!P5 FMUL R61, R61, 0.5 ;  /* 0x3f0000003d3dd820 */ /* 0x000fe20000400000 */
[----:B------:R-:W3:Y:S01]  /*2d50*/  MUFU.EX2 R73, R73 ;  /* 0x0000004900497308 */ /* 0x000ee20000000800 */
[----:B--2---:R-:W-:Y:S01]  /*2d60*/  @!P6 FMUL R48, R48, R48 ;  /* 0x000000303030e220 */ /* 0x004fe20000400000 */
[----:B------:R-:W-:-:S05]  /*2d70*/  FSETP.GEU.AND P6, PT, R77, -126, PT ;  /* 0xc2fc00004d00780b */ /* 0x000fca0003fce000 */
[----:B------:R-:W-:Y:S01]  /*2d80*/  @!P2 FMUL R64, R64, 0.5 ;  /* 0x3f0000004040a820 */ /* 0x000fe20000400000 */
[----:B------:R-:W2:Y:S01]  /*2d90*/  MUFU.EX2 R76, R76 ;  /* 0x0000004c004c7308 */ /* 0x000ea20000000800 */
[----:B-1----:R-:W-:Y:S01]  /*2da0*/  @!P1 FMUL R72, R72, R72 ;  /* 0x0000004848489220 */ /* 0x002fe20000400000 */
[----:B------:R-:W-:Y:S01]  /*2db0*/  FSETP.GEU.AND P1, PT, R68, -126, PT ;  /* 0xc2fc00004400780b */ /* 0x000fe20003f2e000 */
[----:B------:R-:W-:Y:S02]  /*2dc0*/  WARPGROUP.DEPBAR.LE gsb0, 0x0 ;  /* 0x00008000000079c5 */ /* 0x000fe40000010000 */
[----:B------:R-:W-:Y:S02]  /*2dd0*/  F2FP.F16.F32.PACK_AB R24, R18, R15 ;  /* 0x0000000f1218723e */ /* 0x000fe400000000ff */
[----:B------:R-:W-:Y:S01]  /*2de0*/  @!P6 FMUL R77, R77, 0.5 ;  /* 0x3f0000004d4de820 */ /* 0x000fe20000400000 */
[----:B------:R-:W-:Y:S01]  /*2df0*/  F2FP.F16.F32.PACK_AB R26, R20, R19 ;  /* 0x00000013141a723e */ /* 0x000fe200000000ff */
[----:B---3--:R-:W-:Y:S01]  /*2e00*/  @!P3 FMUL R73, R73, R73 ;  /* 0x000000494949b220 */ /* 0x008fe20000400000 */
[----:B------:R-:W-:Y:S01]  /*2e10*/  F2FP.F16.F32.PACK_AB R25, R43, R46 ;  /* 0x0000002e2b19723e */ /* 0x000fe200000000ff */
[----:B------:R-:W1:Y:S01]  /*2e20*/  MUFU.EX2 R47, R61 ;  /* 0x0000003d002f7308 */ /* 0x000e620000000800 */
[----:B------:R-:W-:-:S02]  /*2e30*/  F2FP.F16.F32.PACK_AB R27, R48, R45 ;  /* 0x0000002d301b723e */ /* 0x000fc400000000ff */
[----:B------:R-:W-:Y:S01]  /*2e40*/  FSETP.GEU.AND P3, PT, R169, -126, PT ;  /* 0xc2fc0000a900780b */ /* 0x000fe20003f6e000 */
[----:B------:R-:W-:Y:S01]  /*2e50*/  @!P1 FMUL R68, R68, 0.5 ;  /* 0x3f00000044449820 */ /* 0x000fe20000400000 */
[----:B------:R-:W-:Y:S01]  /*2e60*/  WARPGROUP.ARRIVE ;  /* 0x00000000000079c5 */ /* 0x000fe20000000000 */
[----:B--2---:R-:W-:Y:S01]  /*2e70*/  @!P4 FMUL R76, R76, R76 ;  /* 0x0000004c4c4cc220 */ /* 0x004fe20000400000 */
[----:B------:R-:W-:Y:S01]  /*2e80*/  FSETP.GEU.AND P4, PT, R80, -126, PT ;  /* 0xc2fc00005000780b */ /* 0x000fe20003f8e000 */
[----:B------:R-:W2:Y:S03]  /*2e90*/  MUFU.EX2 R50, R64 ;  /* 0x0000004000327308 */ /* 0x000ea60000000800 */
[----:B------:R-:W-:Y:S01]  /*2ea0*/  HGMMA.64x32x16.F32 R152, R24, gdesc[UR4].tnspB, R152, gsb0 ;  /* 0x4060000418987df0 */ /* 0x000fe20008000898 */
[----:B------:R-:W-:Y:S01]  /*2eb0*/  UIADD3 UR6, UR14, 0x480, URZ ;  /* 0x000004800e067890 */ /* 0x000fe2000fffe03f */
[----:B------:R-:W-:-:S03]  /*2ec0*/  UMOV UR7, 0x80000020 ;  /* 0x8000002000077882 */ /* 0x000fc60000000000 */
[----:B------:R-:W-:Y:S01]  /*2ed0*/  @!P3 FMUL R169, R169, 0.5 ;  /* 0x3f000000a9a9b820 */ /* 0x000fe20000400000 */
[----:B------:R-:W3:Y:S01]  /*2ee0*/  MUFU.EX2 R49, R68 ;  /* 0x0000004400317308 */ /* 0x000ee20000000800 */
[----:B-1----:R-:W-:Y:S01]  /*2ef0*/  @!P5 FMUL R47, R47, R47 ;  /* 0x0000002f2f2fd220 */ /* 0x002fe20000400000 */
[----:B------:R-:W-:Y:S01]  /*2f00*/  FSETP.GEU.AND P5, PT, R81, -126, PT ;  /* 0xc2fc00005100780b */ /* 0x000fe20003fae000 */
[----:B------:R-:W-:-:S05]  /*2f10*/  @!P4 FMUL R80, R80, 0.5 ;  /* 0x3f0000005050c820 */ /* 0x000fca0000400000 */
[----:B------:R-:W1:Y:S01]  /*2f20*/  MUFU.EX2 R52, R169 ;  /* 0x000000a900347308 */ /* 0x000e620000000800 */
[----:B--2---:R-:W-:Y:S01]  /*2f30*/  @!P2 FMUL R50, R50, R50 ;  /* 0x000000323232a220 */ /* 0x004fe20000400000 */
[----:B------:R-:W-:-:S05]  /*2f40*/  FSETP.GEU.AND P2, PT, R170, -126, PT ;  /* 0xc2fc0000aa00780b */ /* 0x000fca0003f4e000 */
[----:B------:R-:W-:Y:S01]  /*2f50*/  @!P5 FMUL R81, R81, 0.5 ;  /* 0x3f0000005151d820 */ /* 0x000fe20000400000 */
[----:B------:R-:W2:Y:S01]  /*2f60*/  MUFU.EX2 R77, R77 ;  /* 0x0000004d004d7308 */ /* 0x000ea20000000800 */
[----:B---3--:R-:W-:Y:S01]  /*2f70*/  @!P1 FMUL R49, R49, R49 ;  /* 0x0000003131319220 */ /* 0x008fe20000400000 */
[----:B------:R-:W-:-:S05]  /*2f80*/  FSETP.GEU.AND P1, PT, R51, -126, PT ;  /* 0xc2fc00003300780b */ /* 0x000fca0003f2e000 */
[----:B------:R-:W-:Y:S01]  /*2f90*/  @!P2 FMUL R170, R170, 0.5 ;  /* 0x3f000000aaaaa820 */ /* 0x000fe20000400000 */
[----:B------:R-:W3:Y:S01]  /*2fa0*/  MUFU.EX2 R80, R80 ;  /* 0x0000005000507308 */ /* 0x000ee20000000800 */
[----:B-1----:R-:W-:Y:S01]  /*2fb0*/  @!P3 FMUL R52, R52, R52 ;  /* 0x000000343434b220 */ /* 0x002fe20000400000 */
[----:B------:R-:W-:-:S05]  /*2fc0*/  FSETP.GEU.AND P3, PT, R84, -126, PT ;  /* 0xc2fc00005400780b */ /* 0x000fca0003f6e000 */
[----:B------:R-:W-:Y:S01]  /*2fd0*/  @!P1 FMUL R51, R51, 0.5 ;  /* 0x3f00000033339820 */ /* 0x000fe20000400000 */
[----:B------:R-:W1:Y:S01]  /*2fe0*/  MUFU.EX2 R81, R81 ;  /* 0x0000005100517308 */ /* 0x000e620000000800 */
[----:B--2---:R-:W-:Y:S01]  /*2ff0*/  @!P6 FMUL R77, R77, R77 ;  /* 0x0000004d4d4de220 */ /* 0x004fe20000400000 */
[----:B------:R-:W-:-:S05]  /*3000*/  FSETP.GEU.AND P6, PT, R171, -126, PT ;  /* 0xc2fc0000ab00780b */ /* 0x000fca0003fce000 */
[----:B------:R-:W-:Y:S01]  /*3010*/  @!P3 FMUL R84, R84, 0.5 ;  /* 0x3f0000005454b820 */ /* 0x000fe20000400000 */
[----:B------:R-:W2:Y:S01]  /*3020*/  MUFU.EX2 R54, R170 ;  /* 0x000000aa00367308 */ /* 0x000ea20000000800 */
[----:B---3--:R-:W-:Y:S01]  /*3030*/  @!P4 FMUL R80, R80, R80 ;  /* 0x000000505050c220 */ /* 0x008fe20000400000 */
[----:B------:R-:W-:Y:S01]  /*3040*/  FSETP.GEU.AND P4, PT, R172, -126, PT ;  /* 0xc2fc0000ac00780b */ /* 0x000fe20003f8e000 */
[----:B------:R-:W-:Y:S02]  /*3050*/  WARPGROUP.DEPBAR.LE gsb0, 0x0 ;  /* 0x00008000000079c5 */ /* 0x000fe40000010000 */
[----:B------:R-:W-:Y:S02]  /*3060*/  F2FP.F16.F32.PACK_AB R24, R22, R21 ;  /* 0x000000151618723e */ /* 0x000fe400000000ff */
[----:B------:R-:W-:Y:S01]  /*3070*/  @!P6 FMUL R171, R171, 0.5 ;  /* 0x3f000000ababe820 */ /* 0x000fe20000400000 */
[----:B------:R-:W-:Y:S01]  /*3080*/  F2FP.F16.F32.PACK_AB R26, R28, R23 ;  /* 0x000000171c1a723e */ /* 0x000fe200000000ff */
[----:B------:R-:W3:Y:S01]  /*3090*/  MUFU.EX2 R51, R51 ;  /* 0x0000003300337308 */ /* 0x000ee20000000800 */
[----:B------:R-:W-:Y:S01]  /*30a0*/  F2FP.F16.F32.PACK_AB R25, R50, R47 ;  /* 0x0000002f3219723e */ /* 0x000fe200000000ff */
[----:B-1----:R-:W-:Y:S01]  /*30b0*/  @!P5 FMUL R81, R81, R81 ;  /* 0x000000515151d220 */ /* 0x002fe20000400000 */
[----:B------:R-:W-:-:S02]  /*30c0*/  F2FP.F16.F32.PACK_AB R27, R52, R49 ;  /* 0x00000031341b723e */ /* 0x000fc400000000ff */
[----:B------:R-:W-:Y:S01]  /*30d0*/  FSETP.GEU.AND P5, PT, R85, -126, PT ;  /* 0xc2fc00005500780b */ /* 0x000fe20003fae000 */
[----:B------:R-:W-:Y:S01]  /*30e0*/  @!P4 FMUL R172, R172, 0.5 ;  /* 0x3f000000acacc820 */ /* 0x000fe20000400000 */
[----:B------:R-:W-:Y:S01]  /*30f0*/  WARPGROUP.ARRIVE ;  /* 0x00000000000079c5 */ /* 0x000fe20000000000 */
[----:B------:R-:W1:Y:S01]  /*3100*/  MUFU.EX2 R53, R171 ;  /* 0x000000ab00357308 */ /* 0x000e620000000800 */
[----:B--2---:R-:W-:Y:S01]  /*3110*/  @!P2 FMUL R54, R54, R54 ;  /* 0x000000363636a220 */ /* 0x004fe20000400000 */
[----:B------:R-:W-:-:S03]  /*3120*/  FSETP.GEU.AND P2, PT, R88, -126, PT ;  /* 0xc2fc00005800780b */ /* 0x000fc60003f4e000 */
[----:B------:R-:W-:Y:S01]  /*3130*/  HGMMA.64x32x16.F32 R152, R24, gdesc[UR4].tnspB, R152, gsb0 ;  /* 0x4060000418987df0 */ /* 0x000fe20008000898 */
[----:B------:R-:W-:Y:S02]  /*3140*/  UIADD3 UR6, UR14, 0x4c0, URZ ;  /* 0x000004c00e067890 */ /* 0x000fe4000fffe03f */
[----:B------:R-:W2:Y:S01]  /*3150*/  MUFU.EX2 R56, R172 ;  /* 0x000000ac00387308 */ /* 0x000ea20000000800 */
[----:B---3--:R-:W-:Y:S01]  /*3160*/  @!P1 FMUL R51, R51, R51 ;  /* 0x0000003333339220 */ /* 0x008fe20000400000 */
[----:B------:R-:W-:Y:S01]  /*3170*/  @!P5 FMUL R85, R85, 0.5 ;  /* 0x3f0000005555d820 */ /* 0x000fe20000400000 */
[----:B------:R-:W-:Y:S01]  /*3180*/  UMOV UR7, 0x80000020 ;  /* 0x8000002000077882 */ /* 0x000fe20000000000 */
[----:B------:R-:W-:-:S03]  /*3190*/  FSETP.GEU.AND P1, PT, R55, -126, PT ;  /* 0xc2fc00003700780b */ /* 0x000fc60003f2e000 */
[----:B------:R-:W-:Y:S01]  /*31a0*/  @!P2 FMUL R88, R88, 0.5 ;  /* 0x3f0000005858a820 */ /* 0x000fe20000400000 */
[----:B------:R-:W3:Y:S01]  /*31b0*/  MUFU.EX2 R84, R84 ;  /* 0x0000005400547308 */ /* 0x000ee20000000800 */
[----:B-1----:R-:W-:Y:S01]  /*31c0*/  @!P6 FMUL R53, R53, R53 ;  /* 0x000000353535e220 */ /* 0x002fe20000400000 */
[----:B------:R-:W-:-:S06]  /*31d0*/  FSETP.GEU.AND P6, PT, R59, -126, PT ;  /* 0xc2fc00003b00780b */ /* 0x000fcc0003fce000 */
[----:B------:R-:W1:Y:S01]  /*31e0*/  MUFU.EX2 R85, R85 ;  /* 0x0000005500557308 */ /* 0x000e620000000800 */
[----:B--2---:R-:W-:Y:S01]  /*31f0*/  @!P4 FMUL R56, R56, R56 ;  /* 0x000000383838c220 */ /* 0x004fe20000400000 */
[----:B------:R-:W-:Y:S01]  /*3200*/  @!P1 FMUL R55, R55, 0.5 ;  /* 0x3f00000037379820 */ /* 0x000fe20000400000 */
[----:B------:R-:W-:-:S04]  /*3210*/  FSETP.GEU.AND P4, PT, R89, -126, PT ;  /* 0xc2fc00005900780b */ /* 0x000fc80003f8e000 */
[----:B------:R-:W-:Y:S01]  /*3220*/  @!P6 FMUL R59, R59, 0.5 ;  /* 0x3f0000003b3be820 */ /* 0x000fe20000400000 */
[----:B------:R-:W2:Y:S01]  /*3230*/  MUFU.EX2 R57, R88 ;  /* 0x0000005800397308 */ /* 0x000ea20000000800 */
[----:B---3--:R-:W-:Y:S01]  /*3240*/  @!P3 FMUL R84, R84, R84 ;  /* 0x000000545454b220 */ /* 0x008fe20000400000 */
[----:B------:R-:W-:-:S06]  /*3250*/  FSETP.GEU.AND P3, PT, R62, -126, PT ;  /* 0xc2fc00003e00780b */ /* 0x000fcc0003f6e000 */
[----:B------:R-:W3:Y:S01]  /*3260*/  MUFU.EX2 R55, R55 ;  /* 0x0000003700377308 */ /* 0x000ee20000000800 */
[----:B-1----:R-:W-:Y:S01]  /*3270*/  @!P5 FMUL R85, R85, R85 ;  /* 0x000000555555d220 */ /* 0x002fe20000400000 */
[----:B------:R-:W-:Y:S01]  /*3280*/  FSETP.GEU.AND P5, PT, R63, -126, PT ;  /* 0xc2fc00003f00780b */ /* 0x000fe20003fae000 */
[----:B------:R-:W-:-:S04]  /*3290*/  @!P4 FMUL R89, R89, 0.5 ;  /* 0x3f0000005959c820 */ /* 0x000fc80000400000 */
[----:B------:R-:W-:Y:S01]  /*32a0*/  @!P3 FMUL R62, R62, 0.5 ;  /* 0x3f0000003e3eb820 */ /* 0x000fe20000400000 */
[----:B------:R-:W1:Y:S01]  /*32b0*/  MUFU.EX2 R58, R59 ;  /* 0x0000003b003a7308 */ /* 0x000e620000000800 */
[----:B--2---:R-:W-:Y:S01]  /*32c0*/  @!P2 FMUL R57, R57, R57 ;  /* 0x000000393939a220 */ /* 0x004fe20000400000 */
[----:B------:R-:W-:Y:S01]  /*32d0*/  FSETP.GEU.AND P2, PT, R92, -126, PT ;  /* 0xc2fc00005c00780b */ /* 0x000fe20003f4e000 */
[----:B------:R-:W-:Y:S02]  /*32e0*/  WARPGROUP.DEPBAR.LE gsb0, 0x0 ;  /* 0x00008000000079c5 */ /* 0x000fe40000010000 */
[----:B------:R-:W-:Y:S02]  /*32f0*/  F2FP.F16.F32.PACK_AB R24, R30, R29 ;  /* 0x0000001d1e18723e */ /* 0x000fe400000000ff */
[----:B------:R-:W-:Y:S01]  /*3300*/  @!P5 FMUL R63, R63, 0.5 ;  /* 0x3f0000003f3fd820 */ /* 0x000fe20000400000 */
[----:B------:R-:W-:Y:S01]  /*3310*/  F2FP.F16.F32.PACK_AB R26, R32, R31 ;  /* 0x0000001f201a723e */ /* 0x000fe200000000ff */
[----:B------:R-:W2:Y:S01]  /*3320*/  MUFU.EX2 R62, R62 ;  /* 0x0000003e003e7308 */ /* 0x000ea20000000800 */
[----:B------:R-:W-:Y:S01]  /*3330*/  F2FP.F16.F32.PACK_AB R25, R51, R54 ;  /* 0x000000363319723e */ /* 0x000fe200000000ff */
[----:B---3--:R-:W-:Y:S01]  /*3340*/  @!P1 FMUL R55, R55, R55 ;  /* 0x0000003737379220 */ /* 0x008fe20000400000 */
[----:B------:R-:W-:-:S03]  /*3350*/  F2FP.F16.F32.PACK_AB R27, R56, R53 ;  /* 0x00000035381b723e */ /* 0x000fc600000000ff */
[----:B------:R-:W-:Y:S01]  /*3360*/  @!P2 FMUL R92, R92, 0.5 ;  /* 0x3f0000005c5ca820 */ /* 0x000fe20000400000 */
[----:B-1----:R-:W-:Y:S01]  /*3370*/  @!P6 FMUL R58, R58, R58 ;  /* 0x0000003a3a3ae220 */ /* 0x002fe20000400000 */
[----:B------:R-:W-:Y:S01]  /*3380*/  FSETP.GEU.AND P1, PT, R93, -126, PT ;  /* 0xc2fc00005d00780b */ /* 0x000fe20003f2e000 */
[----:B------:R-:W-:Y:S01]  /*3390*/  WARPGROUP.ARRIVE ;  /* 0x00000000000079c5 */ /* 0x000fe20000000000 */
[----:B------:R-:W1:Y:S01]  /*33a0*/  MUFU.EX2 R63, R63 ;  /* 0x0000003f003f7308 */ /* 0x000e620000000800 */
[----:B------:R-:W-:-:S04]  /*33b0*/  FSETP.GEU.AND P6, PT, R66, -126, PT ;  /* 0xc2fc00004200780b */ /* 0x000fc80003fce000 */
[----:B------:R-:W-:Y:S01]  /*33c0*/  HGMMA.64x32x16.F32 R152, R24, gdesc[UR4].tnspB, R152, gsb0 ;  /* 0x4060000418987df0 */ /* 0x000fe20008000898 */
[----:B------:R-:W-:Y:S02]  /*33d0*/  UIADD3 UR6, UR14, 0x500, URZ ;  /* 0x000005000e067890 */ /* 0x000fe4000fffe03f */
[----:B------:R-:W3:Y:S01]  /*33e0*/  MUFU.EX2 R60, R89 ;  /* 0x00000059003c7308 */ /* 0x000ee20000000800 */
[----:B--2---:R-:W-:Y:S01]  /*33f0*/  @!P3 FMUL R62, R62, R62 ;  /* 0x0000003e3e3eb220 */ /* 0x004fe20000400000 */
[----:B------:R-:W-:Y:S01]  /*3400*/  UMOV UR7, 0x80000020 ;  /* 0x8000002000077882 */ /* 0x000fe20000000000 */
[----:B------:R-:W-:Y:S01]  /*3410*/  FSETP.GEU.AND P3, PT, R67, -126, PT ;  /* 0xc2fc00004300780b */ /* 0x000fe20003f6e000 */
[----:B------:R-:W-:Y:S02]  /*3420*/  @!P1 FMUL R93, R93, 0.5 ;  /* 0x3f0000005d5d9820 */ /* 0x000fe40000400000 */
[----:B------:R-:W-:Y:S02]  /*3430*/  @!P6 FMUL R66, R66, 0.5 ;  /* 0x3f0000004242e820 */ /* 0x000fe40000400000 */
[----:B------:R-:W2:Y:S01]  /*3440*/  MUFU.EX2 R59, R92 ;  /* 0x0000005c003b7308 */ /* 0x000ea20000000800 */
[----:B-1----:R-:W-:Y:S01]  /*3450*/  @!P5 FMUL R63, R63, R63 ;  /* 0x0000003f3f3fd220 */ /* 0x002fe20000400000 */
[----:B------:R-:W-:-:S06]  /*3460*/  FSETP.GEU.AND P5, PT, R96, -126, PT ;  /* 0xc2fc00006000780b */ /* 0x000fcc0003fae000 */
[----:B------:R-:W1:Y:S01]  /*3470*/  MUFU.EX2 R64, R93 ;  /* 0x0000005d00407308 */ /* 0x000e620000000800 */
[----:B---3--:R-:W-:Y:S01]  /*3480*/  @!P4 FMUL R60, R60, R60 ;  /* 0x0000003c3c3cc220 */ /* 0x008fe20000400000 */
[----:B------:R-:W-:Y:S01]  /*3490*/  FSETP.GEU.AND P4, PT, R70, -126, PT ;  /* 0xc2fc00004600780b */ /* 0x000fe20003f8e000 */
[----:B------:R-:W-:-:S04]  /*34a0*/  @!P3 FMUL R67, R67, 0.5 ;  /* 0x3f0000004343b820 */ /* 0x000fc80000400000 */
[----:B------:R-:W-:Y:S01]  /*34b0*/  @!P5 FMUL R96, R96, 0.5 ;  /* 0x3f0000006060d820 */ /* 0x000fe20000400000 */
[----:B------:R-:W3:Y:S01]  /*34c0*/  MUFU.EX2 R66, R66 ;  /* 0x0000004200427308 */ /* 0x000ee20000000800 */
[----:B--2---:R-:W-:Y:S01]  /*34d0*/  @!P2 FMUL R59, R59, R59 ;  /* 0x0000003b3b3ba220 */ /* 0x004fe20000400000 */
[----:B------:R-:W-:-:S05]  /*34e0*/  FSETP.GEU.AND P2, PT, R71, -126, PT ;  /* 0xc2fc00004700780b */ /* 0x000fca0003f4e000 */
[----:B------:R-:W-:Y:S01]  /*34f0*/  @!P4 FMUL R70, R70, 0.5 ;  /* 0x3f0000004646c820 */ /* 0x000fe20000400000 */
[----:B------:R-:W2:Y:S01]  /*3500*/  MUFU.EX2 R67, R67 ;  /* 0x0000004300437308 */ /* 0x000ea20000000800 */
[----:B-1----:R-:W-:Y:S01]  /*3510*/  @!P1 FMUL R64, R64, R64 ;  /* 0x0000004040409220 */ /* 0x002fe20000400000 */
[----:B------:R-:W-:-:S05]  /*3520*/  FSETP.GEU.AND P1, PT, R97, -126, PT ;  /* 0xc2fc00006100780b */ /* 0x000fca0003f2e000 */
[----:B------:R-:W-:Y:S01]  /*3530*/  @!P2 FMUL R71, R71, 0.5 ;  /* 0x3f0000004747a820 */ /* 0x000fe20000400000 */
[----:B------:R-:W1:Y:S01]  /*3540*/  MUFU.EX2 R70, R70 ;  /* 0x0000004600467308 */ /* 0x000e620000000800 */
[----:B---3--:R-:W-:Y:S01]  /*3550*/  @!P6 FMUL R66, R66, R66 ;  /* 0x000000424242e220 */ /* 0x008fe20000400000 */
[----:B------:R-:W-:Y:S01]  /*3560*/  FSETP.GEU.AND P6, PT, R100, -126, PT ;  /* 0xc2fc00006400780b */ /* 0x000fe20003fce000 */
[----:B------:R-:W-:Y:S02]  /*3570*/  WARPGROUP.DEPBAR.LE gsb0, 0x0 ;  /* 0x00008000000079c5 */ /* 0x000fe40000010000 */
[----:B------:R-:W-:-:S03]  /*3580*/  F2FP.F16.F32.PACK_AB R24, R34, R33 ;  /* 0x000000212218723e */ /* 0x000fc600000000ff */
[----:B------:R-:W3:Y:S01]  /*3590*/  MUFU.EX2 R71, R71 ;  /* 0x0000004700477308 */ /* 0x000ee20000000800 */
[----:B------:R-:W-:Y:S01]  /*35a0*/  F2FP.F16.F32.PACK_AB R26, R36, R35 ;  /* 0x00000023241a723e */ /* 0x000fe200000000ff */
[----:B--2---:R-:W-:Y:S01]  /*35b0*/  @!P3 FMUL R67, R67, R67 ;  /* 0x000000434343b220 */ /* 0x004fe20000400000 */
[----:B------:R-:W-:Y:S01]  /*35c0*/  F2FP.F16.F32.PACK_AB R25, R58, R55 ;  /* 0x000000373a19723e */ /* 0x000fe200000000ff */
[----:B------:R-:W-:Y:S01]  /*35d0*/  @!P1 FMUL R97, R97, 0.5 ;  /* 0x3f00000061619820 */ /* 0x000fe20000400000 */
[----:B------:R-:W-:Y:S02]  /*35e0*/  F2FP.F16.F32.PACK_AB R27, R63, R62 ;  /* 0x0000003e3f1b723e */ /* 0x000fe400000000ff */
[----:B------:R-:W-:Y:S01]  /*35f0*/  @!P6 FMUL R100, R100, 0.5 ;  /* 0x3f0000006464e820 */ /* 0x000fe20000400000 */
[----:B-1----:R-:W-:Y:S01]  /*3600*/  @!P4 FMUL R70, R70, R70 ;  /* 0x000000464646c220 */ /* 0x002fe20000400000 */
[----:B------:R-:W1:Y:S01]  /*3610*/  MUFU.EX2 R96, R96 ;  /* 0x0000006000607308 */ /* 0x000e620000000800 */
[----:B------:R-:W-:Y:S01]  /*3620*/  WARPGROUP.ARRIVE ;  /* 0x00000000000079c5 */ /* 0x000fe20000000000 */
[----:B------:R-:W-:-:S02]  /*3630*/  FSETP.GEU.AND P3, PT, R74, -126, PT ;  /* 0xc2fc00004a00780b */ /* 0x000fc40003f6e000 */
[----:B------:R-:W-:-:S03]  /*3640*/  FSETP.GEU.AND P4, PT, R75, -126, PT ;  /* 0xc2fc00004b00780b */ /* 0x000fc60003f8e000 */
[----:B------:R-:W-:Y:S01]  /*3650*/  HGMMA.64x32x16.F32 R152, R24, gdesc[UR4].tnspB, R152, gsb0 ;  /* 0x4060000418987df0 */ /* 0x000fe20008000898 */
[----:B------:R-:W-:Y:S01]  /*3660*/  UIADD3 UR6, UR14, 0x540, URZ ;  /* 0x000005400e067890 */ /* 0x000fe2000fffe03f */
[----:B---3--:R-:W-:Y:S01]  /*3670*/  @!P2 FMUL R71, R71, R71 ;  /* 0x000000474747a220 */ /* 0x008fe20000400000 */
[----:B------:R-:W2:Y:S01]  /*3680*/  MUFU.EX2 R97, R97 ;  /* 0x0000006100617308 */ /* 0x000ea20000000800 */
[----:B------:R-:W-:Y:S01]  /*3690*/  UMOV UR7, 0x80000020 ;  /* 0x8000002000077882 */ /* 0x000fe20000000000 */
[----:B------:R-:W-:-:S03]  /*36a0*/  FSETP.GEU.AND P2, PT, R101, -126, PT ;  /* 0xc2fc00006500780b */ /* 0x000fc60003f4e000 */
[----:B------:R-:W-:Y:S01]  /*36b0*/  @!P3 FMUL R74, R74, 0.5 ;  /* 0x3f0000004a4ab820 */ /* 0x000fe20000400000 */
[----:B-1----:R-:W-:Y:S01]  /*36c0*/  @!P5 FMUL R96, R96, R96 ;  /* 0x000000606060d220 */ /* 0x002fe20000400000 */
[----:B------:R-:W-:Y:S01]  /*36d0*/  FSETP.GEU.AND P5, PT, R78, -126, PT ;  /* 0xc2fc00004e00780b */ /* 0x000fe20003fae000 */
[----:B------:R-:W1:Y:S01]  /*36e0*/  MUFU.EX2 R100, R100 ;  /* 0x0000006400647308 */ /* 0x000e620000000800 */
[----:B------:R-:W-:-:S06]  /*36f0*/  @!P4 FMUL R75, R75, 0.5 ;  /* 0x3f0000004b4bc820 */ /* 0x000fcc0000400000 */
[----:B------:R-:W-:Y:S01]  /*3700*/  @!P2 FMUL R101, R101, 0.5 ;  /* 0x3f0000006565a820 */ /* 0x000fe20000400000 */
[----:B--2---:R-:W-:Y:S01]  /*3710*/  @!P1 FMUL R97, R97, R97 ;  /* 0x0000006161619220 */ /* 0x004fe20000400000 */
[----:B------:R-:W-:Y:S01]  /*3720*/  FSETP.GEU.AND P1, PT, R79, -126, PT ;  /* 0xc2fc00004f00780b */ /* 0x000fe20003f2e000 */
[----:B------:R-:W2:Y:S02]  /*3730*/  MUFU.EX2 R74, R74 ;  /* 0x0000004a004a7308 */ /* 0x000ea40000000800 */
[----:B------:R-:W-:Y:S01]  /*3740*/  @!P5 FMUL R78, R78, 0.5 ;  /* 0x3f0000004e4ed820 */ /* 0x000fe20000400000 */
[----:B-1----:R-:W-:-:S05]  /*3750*/  @!P6 FMUL R100, R100, R100 ;  /* 0x000000646464e220 */ /* 0x002fca0000400000 */
[----:B------:R-:W1:Y:S01]  /*3760*/  MUFU.EX2 R75, R75 ;  /* 0x0000004b004b7308 */ /* 0x000e620000000800 */
[----:B------:R-:W-:-:S03]  /*3770*/  FSETP.GEU.AND P6, PT, R104, -126, PT ;  /* 0xc2fc00006800780b */ /* 0x000fc60003fce000 */
[----:B------:R-:W-:-:S04]  /*3780*/  @!P1 FMUL R79, R79, 0.5 ;  /* 0x3f0000004f4f9820 */ /* 0x000fc80000400000 */
[----:B------:R-:W3:Y:S01]  /*3790*/  MUFU.EX2 R78, R78 ;  /* 0x0000004e004e7308 */ /* 0x000ee20000000800 */
[----:B--2---:R-:W-:Y:S01]  /*37a0*/  @!P3 FMUL R74, R74, R74 ;  /* 0x0000004a4a4ab220 */ /* 0x004fe20000400000 */
[----:B------:R-:W-:-:S04]  /*37b0*/  FSETP.GEU.AND P3, PT, R105, -126, PT ;  /* 0xc2fc00006900780b */ /* 0x000fc80003f6e000 */
[----:B------:R-:W-:Y:S02]  /*37c0*/  @!P6 FMUL R104, R104, 0.5 ;  /* 0x3f0000006868e820 */ /* 0x000fe40000400000 */
        /* <DEDUP_REMOVED lines=20> */
[----:B------:R-:W3:Y:S01]  /*3910*/  MUFU.EX2 R105, R105 ;  /* 0x0000006900697308 */ /* 0x000ee20000000800 */
[----:B-1----:R-:W-:Y:S01]  /*3920*/  @!P2 FMUL R101, R101, R101 ;  /* 0x000000656565a220 */ /* 0x002fe20000400000 */
[----:B------:R-:W-:Y:S01]  /*3930*/  FSETP.GEU.AND P2, PT, R86, -126, PT ;  /* 0xc2fc00005600780b */ /* 0x000fe20003f4e000 */
[----:B------:R-:W-:Y:S01]  /*3940*/  @!P5 FMUL R83, R83, 0.5 ;  /* 0x3f0000005353d820 */ /* 0x000fe20000400000 */
[----:B------:R-:W-:-:S04]  /*3950*/  @!P1 FMUL R108, R108, 0.5 ;  /* 0x3f0000006c6c9820 */ /* 0x000fc80000400000 */
        /* <DEDUP_REMOVED lines=20> */
[----:B------:R-:W-:-:S03]  /*3aa0*/  F2FP.F16.F32.PACK_AB R24, R73, R72 ;  /* 0x000000484918723e */ /* 0x000fc600000000ff */
[----:B------:R-:W3:Y:S01]  /*3ab0*/  MUFU.EX2 R109, R109 ;  /* 0x0000006d006d7308 */ /* 0x000ee20000000800 */
[----:B------:R-:W-:Y:S01]  /*3ac0*/  F2FP.F16.F32.PACK_AB R26, R77, R76 ;  /* 0x0000004c4d1a723e */ /* 0x000fe200000000ff */
[----:B-1----:R-:W-:Y:S01]  /*3ad0*/  @!P6 FMUL R87, R87, R87 ;  /* 0x000000575757e220 */ /* 0x002fe20000400000 */
[----:B------:R-:W-:Y:S01]  /*3ae0*/  F2FP.F16.F32.PACK_AB R25, R75, R74 ;  /* 0x0000004a4b19723e */ /* 0x000fe200000000ff */
[----:B------:R-:W-:Y:S01]  /*3af0*/  @!P5 FMUL R90, R90, 0.5 ;  /* 0x3f0000005a5ad820 */ /* 0x000fe20000400000 */
[----:B------:R-:W-:Y:S02]  /*3b00*/  F2FP.F16.F32.PACK_AB R27, R79, R78 ;  /* 0x0000004e4f1b723e */ /* 0x000fe400000000ff */
[----:B------:R-:W-:Y:S01]  /*3b10*/  @!P2 FMUL R91, R91, 0.5 ;  /* 0x3f0000005b5ba820 */ /* 0x000fe20000400000 */
[----:B------:R-:W1:Y:S01]  /*3b20*/  MUFU.EX2 R112, R112 ;  /* 0x0000007000707308 */ /* 0x000e620000000800 */
[----:B------:R-:W-:Y:S01]  /*3b30*/  WARPGROUP.ARRIVE ;  /* 0x00000000000079c5 */ /* 0x000fe20000000000 */
[----:B--2---:R-:W-:Y:S01]  /*3b40*/  @!P1 FMUL R108, R108, R108 ;  /* 0x0000006c6c6c9220 */ /* 0x004fe20000400000 */
[----:B------:R-:W-:-:S02]  /*3b50*/  FSETP.GEU.AND P1, PT, R94, -126, PT ;  /* 0xc2fc00005e00780b */ /* 0x000fc40003f2e000 */
[----:B------:R-:W-:Y:S01]  /*3b60*/  FSETP.GEU.AND P6, PT, R113, -126, PT ;  /* 0xc2fc00007100780b */ /* 0x000fe20003fce000 */
[----:B------:R-:W-:Y:S01]  /*3b70*/  FADD R23, R23, R108 ;  /* 0x0000006c17177221 */ /* 0x000fe20000000000 */
[----:B------:R-:W-:Y:S01]  /*3b80*/  HGMMA.64x32x16.F32 R152, R24, gdesc[UR4].tnspB, R152, gsb0 ;  /* 0x4060000418987df0 */ /* 0x000fe20008000898 */
[----:B------:R-:W-:Y:S01]  /*3b90*/  UIADD3 UR6, UR14, 0x5c0, URZ ;  /* 0x000005c00e067890 */ /* 0x000fe2000fffe03f */
[----:B---3--:R-:W-:Y:S01]  /*3ba0*/  @!P3 FMUL R109, R109, R109 ;  /* 0x0000006d6d6db220 */ /* 0x008fe20000400000 */
[----:B------:R-:W-:Y:S01]  /*3bb0*/  UMOV UR7, 0x80000020 ;  /* 0x8000002000077882 */ /* 0x000fe20000000000 */
[----:B------:R-:W-:Y:S01]  /*3bc0*/  FSETP.GEU.AND P3, PT, R95, -126, PT ;  /* 0xc2fc00005f00780b */ /* 0x000fe20003f6e000 */
[----:B------:R-:W2:Y:S01]  /*3bd0*/  MUFU.EX2 R90, R90 ;  /* 0x0000005a005a7308 */ /* 0x000ea20000000800 */
[----:B------:R-:W-:-:S03]  /*3be0*/  FADD R28, R28, R109 ;  /* 0x0000006d1c1c7221 */ /* 0x000fc60000000000 */
[----:B------:R-:W-:Y:S01]  /*3bf0*/  @!P1 FMUL R94, R94, 0.5 ;  /* 0x3f0000005e5e9820 */ /* 0x000fe20000400000 */
[----:B-1----:R-:W-:Y:S01]  /*3c00*/  @!P4 FMUL R112, R112, R112 ;  /* 0x000000707070c220 */ /* 0x002fe20000400000 */
[----:B------:R-:W-:Y:S01]  /*3c10*/  FSETP.GEU.AND P4, PT, R116, -126, PT ;  /* 0xc2fc00007400780b */ /* 0x000fe20003f8e000 */
[----:B------:R-:W-:Y:S01]  /*3c20*/  @!P6 FMUL R113, R113, 0.5 ;  /* 0x3f0000007171e820 */ /* 0x000fe20000400000 */
[----:B------:R-:W1:Y:S01]  /*3c30*/  MUFU.EX2 R91, R91 ;  /* 0x0000005b005b7308 */ /* 0x000e620000000800 */
[----:B------:R-:W-:-:S03]  /*3c40*/  FADD R29, R29, R112 ;  /* 0x000000701d1d7221 */ /* 0x000fc60000000000 */
[----:B------:R-:W-:-:S04]  /*3c50*/  @!P3 FMUL R95, R95, 0.5 ;  /* 0x3f0000005f5fb820 */ /* 0x000fc80000400000 */
[----:B------:R-:W3:Y:S01]  /*3c60*/  MUFU.EX2 R94, R94 ;  /* 0x0000005e005e7308 */ /* 0x000ee20000000800 */
[----:B--2---:R-:W-:Y:S01]  /*3c70*/  @!P5 FMUL R90, R90, R90 ;  /* 0x0000005a5a5ad220 */ /* 0x004fe20000400000 */
[----:B------:R-:W-:Y:S01]  /*3c80*/  FSETP.GEU.AND P5, PT, R117, -126, PT ;  /* 0xc2fc00007500780b */ /* 0x000fe20003fae000 */
[----:B------:R-:W-:-:S05]  /*3c90*/  @!P4 FMUL R116, R116, 0.5 ;  /* 0x3f0000007474c820 */ /* 0x000fca0000400000 */
[----:B------:R-:W2:Y:S01]  /*3ca0*/  MUFU.EX2 R95, R95 ;  /* 0x0000005f005f7308 */ /* 0x000ea20000000800 */
[----:B-1----:R-:W-:Y:S01]  /*3cb0*/  @!P2 FMUL R91, R91, R91 ;  /* 0x0000005b5b5ba220 */ /* 0x002fe20000400000 */
[----:B------:R-:W-:-:S03]  /*3cc0*/  FSETP.GEU.AND P2, PT, R98, -126, PT ;  /* 0xc2fc00006200780b */ /* 0x000fc60003f4e000 */
[----:B------:R-:W-:Y:S02]  /*3cd0*/  FADD R42, R42, R91 ;  /* 0x0000005b2a2a7221 */ /* 0x000fe40000000000 */
[----:B------:R-:W-:Y:S01]  /*3ce0*/  @!P5 FMUL R117, R117, 0.5 ;  /* 0x3f0000007575d820 */ /* 0x000fe20000400000 */
[----:B------:R-:W1:Y:S01]  /*3cf0*/  MUFU.EX2 R113, R113 ;  /* 0x0000007100717308 */ /* 0x000e620000000800 */
[----:B---3--:R-:W-:Y:S01]  /*3d00*/  @!P1 FMUL R94, R94, R94 ;  /* 0x0000005e5e5e9220 */ /* 0x008fe20000400000 */
[----:B------:R-:W-:-:S03]  /*3d10*/  FSETP.GEU.AND P1, PT, R99, -126, PT ;  /* 0xc2fc00006300780b */ /* 0x000fc60003f2e000 */
[----:B------:R-:W-:Y:S02]  /*3d20*/  FADD R41, R41, R94 ;  /* 0x0000005e29297221 */ /* 0x000fe40000000000 */
[----:B------:R-:W-:Y:S01]  /*3d30*/  @!P2 FMUL R98, R98, 0.5 ;  /* 0x3f0000006262a820 */ /* 0x000fe20000400000 */
[----:B------:R-:W3:Y:S01]  /*3d40*/  MUFU.EX2 R116, R116 ;  /* 0x0000007400747308 */ /* 0x000ee20000000800 */
[----:B--2---:R-:W-:Y:S01]  /*3d50*/  @!P3 FMUL R95, R95, R95 ;  /* 0x0000005f5f5fb220 */ /* 0x004fe20000400000 */
[----:B------:R-:W-:Y:S01]  /*3d60*/  FSETP.GEU.AND P3, PT, R120, -126, PT ;  /* 0xc2fc00007800780b */ /* 0x000fe20003f6e000 */
[----:B------:R-:W-:Y:S02]  /*3d70*/  WARPGROUP.DEPBAR.LE gsb0, 0x0 ;  /* 0x00008000000079c5 */ /* 0x000fe40000010000 */
[----:B------:R-:W-:-:S03]  /*3d80*/  F2FP.F16.F32.PACK_AB R24, R81, R80 ;  /* 0x000000505118723e */ /* 0x000fc600000000ff */
[----:B------:R-:W2:Y:S01]  /*3d90*/  MUFU.EX2 R117, R117 ;  /* 0x0000007500757308 */ /* 0x000ea20000000800 */
[----:B------:R-:W-:Y:S01]  /*3da0*/  F2FP.F16.F32.PACK_AB R26, R85, R84 ;  /* 0x00000054551a723e */ /* 0x000fe200000000ff */
[----:B-1----:R-:W-:Y:S01]  /*3db0*/  @!P6 FMUL R113, R113, R113 ;  /* 0x000000717171e220 */ /* 0x002fe20000400000 */
[----:B------:R-:W-:Y:S01]  /*3dc0*/  F2FP.F16.F32.PACK_AB R25, R83, R82 ;  /* 0x000000525319723e */ /* 0x000fe200000000ff */
[----:B------:R-:W-:Y:S01]  /*3dd0*/  @!P1 FMUL R99, R99, 0.5 ;  /* 0x3f00000063639820 */ /* 0x000fe20000400000 */
[----:B------:R-:W-:Y:S01]  /*3de0*/  F2FP.F16.F32.PACK_AB R27, R87, R86 ;  /* 0x00000056571b723e */ /* 0x000fe200000000ff */
[----:B------:R-:W-:Y:S01]  /*3df0*/  FADD R30, R30, R113 ;  /* 0x000000711e1e7221 */ /* 0x000fe20000000000 */
[----:B------:R-:W-:Y:S01]  /*3e00*/  FSETP.GEU.AND P6, PT, R102, -126, PT ;  /* 0xc2fc00006600780b */ /* 0x000fe20003fce000 */
[----:B------:R-:W1:Y:S01]  /*3e10*/  MUFU.EX2 R89, R98 ;  /* 0x0000006200597308 */ /* 0x000e620000000800 */
[----:B------:R-:W-:Y:S01]  /*3e20*/  WARPGROUP.ARRIVE ;  /* 0x00000000000079c5 */ /* 0x000fe20000000000 */
[----:B---3--:R-:W-:Y:S01]  /*3e30*/  @!P4 FMUL R116, R116, R116 ;  /* 0x000000747474c220 */ /* 0x008fe20000400000 */
[----:B------:R-:W-:Y:S01]  /*3e40*/  FSETP.GEU.AND P4, PT, R103, -126, PT ;  /* 0xc2fc00006700780b */ /* 0x000fe20003f8e000 */
[----:B------:R-:W-:Y:S01]  /*3e50*/  @!P3 FMUL R120, R120, 0.5 ;  /* 0x3f0000007878b820 */ /* 0x000fe20000400000 */
[----:B------:R-:W-:Y:S01]  /*3e60*/  FADD R44, R44, R95 ;  /* 0x0000005f2c2c7221 */ /* 0x000fe20000000000 */
[----:B------:R-:W-:Y:S01]  /*3e70*/  FADD R31, R31, R116 ;  /* 0x000000741f1f7221 */ /* 0x000fe20000000000 */
[----:B------:R-:W-:Y:S01]  /*3e80*/  HGMMA.64x32x16.F32 R152, R24, gdesc[UR4].tnspB, R152, gsb0 ;  /* 0x4060000418987df0 */ /* 0x000fe20008000898 */
[----:B------:R-:W-:Y:S01]  /*3e90*/  UIADD3 UR6, UR14, 0x600, URZ ;  /* 0x000006000e067890 */ /* 0x000fe2000fffe03f */
[----:B------:R-:W3:Y:S01]  /*3ea0*/  MUFU.EX2 R88, R99 ;  /* 0x0000006300587308 */ /* 0x000ee20000000800 */
[----:B------:R-:W-:Y:S01]  /*3eb0*/  UMOV UR7, 0x80000020 ;  /* 0x8000002000077882 */ /* 0x000fe20000000000 */
[----:B--2---:R-:W-:Y:S01]  /*3ec0*/  @!P5 FMUL R117, R117, R117 ;  /* 0x000000757575d220 */ /* 0x004fe20000400000 */
[----:B------:R-:W-:Y:S01]  /*3ed0*/  @!P6 FMUL R102, R102, 0.5 ;  /* 0x3f0000006666e820 */ /* 0x000fe20000400000 */
[----:B------:R-:W-:-:S02]  /*3ee0*/  FSETP.GEU.AND P5, PT, R121, -126, PT ;  /* 0xc2fc00007900780b */ /* 0x000fc40003fae000 */
[----:B------:R-:W-:Y:S01]  /*3ef0*/  FADD R32, R32, R117 ;  /* 0x0000007520207221 */ /* 0x000fe20000000000 */
[----:B------:R-:W-:Y:S01]  /*3f00*/  @!P4 FMUL R103, R103, 0.5 ;  /* 0x3f0000006767c820 */ /* 0x000fe20000400000 */
[----:B-1----:R-:W-:Y:S01]  /*3f10*/  @!P2 FMUL R89, R89, R89 ;  /* 0x000000595959a220 */ /* 0x002fe20000400000 */
[----:B------:R-:W1:Y:S01]  /*3f20*/  MUFU.EX2 R102, R102 ;  /* 0x0000006600667308 */ /* 0x000e620000000800 */
[----:B------:R-:W-:Y:S02]  /*3f30*/  FSETP.GEU.AND P2, PT, R124, -126, PT ;  /* 0xc2fc00007c00780b */ /* 0x000fe40003f4e000 */
[----:B------:R-:W-:-:S05]  /*3f40*/  FADD R46, R46, R89 ;  /* 0x000000592e2e7221 */ /* 0x000fca0000000000 */
[----:B------:R-:W2:Y:S01]  /*3f50*/  MUFU.EX2 R103, R103 ;  /* 0x0000006700677308 */ /* 0x000ea20000000800 */
[----:B---3--:R-:W-:Y:S01]  /*3f60*/  @!P1 FMUL R88, R88, R88 ;  /* 0x0000005858589220 */ /* 0x008fe20000400000 */
[----:B------:R-:W-:Y:S01]  /*3f70*/  @!P5 FMUL R121, R121, 0.5 ;  /* 0x3f0000007979d820 */ /* 0x000fe20000400000 */
[----:B------:R-:W-:Y:S02]  /*3f80*/  FSETP.GEU.AND P1, PT, R106, -126, PT ;  /* 0xc2fc00006a00780b */ /* 0x000fe40003f2e000 */
[----:B------:R-:W-:Y:S01]  /*3f90*/  FADD R43, R43, R88 ;  /* 0x000000582b2b7221 */ /* 0x000fe20000000000 */
[----:B------:R-:W-:Y:S02]  /*3fa0*/  @!P2 FMUL R124, R124, 0.5 ;  /* 0x3f0000007c7ca820 */ /* 0x000fe40000400000 */
[----:B------:R-:W3:Y:S01]  /*3fb0*/  MUFU.EX2 R120, R120 ;  /* 0x0000007800787308 */ /* 0x000ee20000000800 */
[----:B-1----:R-:W-:Y:S01]  /*3fc0*/  @!P6 FMUL R102, R102, R102 ;  /* 0x000000666666e220 */ /* 0x002fe20000400000 */
[----:B------:R-:W-:-:S03]  /*3fd0*/  FSETP.GEU.AND P6, PT, R107, -126, PT ;  /* 0xc2fc00006b00780b */ /* 0x000fc60003fce000 */
[----:B------:R-:W-:-:S03]  /*3fe0*/  FADD R45, R45, R102 ;  /* 0x000000662d2d7221 */ /* 0x000fc60000000000 */
[----:B------:R-:W1:Y:S01]  /*3ff0*/  MUFU.EX2 R121, R121 ;  /* 0x0000007900797308 */ /* 0x000e620000000800 */
[----:B--2---:R-:W-:Y:S01]  /*4000*/  @!P4 FMUL R103, R103, R103 ;  /* 0x000000676767c220 */ /* 0x004fe20000400000 */
[----:B------:R-:W-:Y:S01]  /*4010*/  @!P1 FMUL R106, R106, 0.5 ;  /* 0x3f0000006a6a9820 */ /* 0x000fe20000400000 */
[----:B------:R-:W-:Y:S02]  /*4020*/  FSETP.GEU.AND P4, PT, R125, -126, PT ;  /* 0xc2fc00007d00780b */ /* 0x000fe40003f8e000 */
[----:B------:R-:W-:Y:S02]  /*4030*/  FADD R48, R48, R103 ;  /* 0x0000006730307221 */ /* 0x000fe40000000000 */
[----:B------:R-:W-:Y:S01]  /*4040*/  @!P6 FMUL R107, R107, 0.5 ;  /* 0x3f0000006b6be820 */ /* 0x000fe20000400000 */
[----:B------:R-:W2:Y:S01]  /*4050*/  MUFU.EX2 R124, R124 ;  /* 0x0000007c007c7308 */ /* 0x000ea20000000800 */
[----:B---3--:R-:W-:Y:S01]  /*4060*/  @!P3 FMUL R120, R120, R120 ;  /* 0x000000787878b220 */ /* 0x008fe20000400000 */
[----:B------:R-:W-:-:S03]  /*4070*/  FSETP.GEU.AND P3, PT, R110, -126, PT ;  /* 0xc2fc00006e00780b */ /* 0x000fc60003f6e000 */
[----:B------:R-:W-:Y:S01]  /*4080*/  FADD R98, R33, R120 ;  /* 0x0000007821627221 */ /* 0x000fe20000000000 */
[----:B------:R-:W-:Y:S02]  /*4090*/  WARPGROUP.DEPBAR.LE gsb0, 0x0 ;  /* 0x00008000000079c5 */ /* 0x000fe40000010000 */
[----:B------:R-:W-:Y:S01]  /*40a0*/  F2FP.F16.F32.PACK_AB R24, R60, R57 ;  /* 0x000000393c18723e */ /* 0x000fe200000000ff */
[----:B-1----:R-:W-:Y:S01]  /*40b0*/  @!P5 FMUL R121, R121, R121 ;  /* 0x000000797979d220 */ /* 0x002fe20000400000 */
[----:B------:R-:W-:Y:S01]  /*40c0*/  F2FP.F16.F32.PACK_AB R26, R64, R59 ;  /* 0x0000003b401a723e */ /* 0x000fe200000000ff */
[----:B------:R-:W1:Y:S01]  /*40d0*/  MUFU.EX2 R106, R106 ;  /* 0x0000006a006a7308 */ /* 0x000e620000000800 */
[----:B------:R-:W-:Y:S01]  /*40e0*/  F2FP.F16.F32.PACK_AB R25, R91, R90 ;  /* 0x0000005a5b19723e */ /* 0x000fe200000000ff */
[----:B------:R-:W-:Y:S01]  /*40f0*/  @!P4 FMUL R125, R125, 0.5 ;  /* 0x3f0000007d7dc820 */ /* 0x000fe20000400000 */
[----:B------:R-:W-:Y:S01]  /*4100*/  F2FP.F16.F32.PACK_AB R27, R95, R94 ;  /* 0x0000005e5f1b723e */ /* 0x000fe200000000ff */
[----:B------:R-:W-:Y:S01]  /*4110*/  @!P3 FMUL R110, R110, 0.5 ;  /* 0x3f0000006e6eb820 */ /* 0x000fe20000400000 */
[----:B------:R-:W-:Y:S01]  /*4120*/  FSETP.GEU.AND P5, PT, R111, -126, PT ;  /* 0xc2fc00006f00780b */ /* 0x000fe20003fae000 */
[----:B--2---:R-:W-:Y:S01]  /*4130*/  @!P2 FMUL R124, R124, R124 ;  /* 0x0000007c7c7ca220 */ /* 0x004fe20000400000 */
[----:B------:R-:W-:Y:S01]  /*4140*/  WARPGROUP.ARRIVE ;  /* 0x00000000000079c5 */ /* 0x000fe20000000000 */
[----:B------:R-:W2:Y:S01]  /*4150*/  MUFU.EX2 R107, R107 ;  /* 0x0000006b006b7308 */ /* 0x000ea20000000800 */
[----:B------:R-:W-:Y:S01]  /*4160*/  FSETP.GEU.AND P2, PT, R128, -126, PT ;  /* 0xc2fc00008000780b */ /* 0x000fe20003f4e000 */
[----:B------:R-:W-:Y:S01]  /*4170*/  FADD R59, R12, R59 ;  /* 0x0000003b0c3b7221 */ /* 0x000fe20000000000 */
[----:B------:R-:W-:Y:S01]  /*4180*/  FADD R64, R13, R64 ;  /* 0x000000400d407221 */ /* 0x000fe20000000000 */
[----:B------:R-:W-:Y:S01]  /*4190*/  FADD R57, R10, R57 ;  /* 0x000000390a397221 */ /* 0x000fe20000000000 */
[----:B------:R-:W-:Y:S01]  /*41a0*/  HGMMA.64x32x16.F32 R152, R24, gdesc[UR4].tnspB, R152, gsb0 ;  /* 0x4060000418987df0 */ /* 0x000fe20008000898 */
[----:B------:R-:W-:Y:S01]  /*41b0*/  UIADD3 UR6, UR14, 0x640, URZ ;  /* 0x000006400e067890 */ /* 0x000fe2000fffe03f */
[----:B------:R-:W-:Y:S01]  /*41c0*/  FADD R60, R11, R60 ;  /* 0x0000003c0b3c7221 */ /* 0x000fe20000000000 */
[----:B------:R-:W-:Y:S01]  /*41d0*/  UMOV UR7, 0x80000020 ;  /* 0x8000002000077882 */ /* 0x000fe20000000000 */
[----:B------:R-:W3:Y:S01]  /*41e0*/  MUFU.EX2 R110, R110 ;  /* 0x0000006e006e7308 */ /* 0x000ee20000000800 */
[----:B------:R-:W-:Y:S01]  /*41f0*/  @!P5 FMUL R111, R111, 0.5 ;  /* 0x3f0000006f6fd820 */ /* 0x000fe20000400000 */
[----:B-1----:R-:W-:Y:S01]  /*4200*/  @!P1 FMUL R106, R106, R106 ;  /* 0x0000006a6a6a9220 */ /* 0x002fe20000400000 */
[----:B------:R-:W-:Y:S01]  /*4210*/  FSETP.GEU.AND P1, PT, R129, -126, PT ;  /* 0xc2fc00008100780b */ /* 0x000fe20003f2e000 */
[----:B------:R-:W-:Y:S01]  /*4220*/  FADD R90, R39, R90 ;  /* 0x0000005a275a7221 */ /* 0x000fe20000000000 */
[----:B------:R-:W-:Y:S01]  /*4230*/  @!P2 FMUL R128, R128, 0.5 ;  /* 0x3f0000008080a820 */ /* 0x000fe20000400000 */
[----:B------:R-:W-:Y:S01]  /*4240*/  FADD R33, R34, R121 ;  /* 0x0000007922217221 */ /* 0x000fe20000000000 */
[----:B------:R-:W-:Y:S01]  /*4250*/  FADD R34, R35, R124 ;  /* 0x0000007c23227221 */ /* 0x000fe20000000000 */
[----:B------:R-:W1:Y:S01]  /*4260*/  MUFU.EX2 R111, R111 ;  /* 0x0000006f006f7308 */ /* 0x000e620000000800 */
[----:B--2---:R-:W-:Y:S01]  /*4270*/  @!P6 FMUL R107, R107, R107 ;  /* 0x0000006b6b6be220 */ /* 0x004fe20000400000 */
[----:B------:R-:W-:Y:S01]  /*4280*/  FSETP.GEU.AND P6, PT, R132, -126, PT ;  /* 0xc2fc00008400780b */ /* 0x000fe20003fce000 */
[----:B------:R-:W-:Y:S01]  /*4290*/  FADD R47, R47, R106 ;  /* 0x0000006a2f2f7221 */ /* 0x000fe20000000000 */
[----:B------:R-:W-:Y:S01]  /*42a0*/  FADD R57, R57, R98 ;  /* 0x0000006239397221 */ /* 0x000fe20000000000 */
[----:B------:R-:W-:Y:S01]  /*42b0*/  FADD R50, R50, R107 ;  /* 0x0000006b32327221 */ /* 0x000fe20000000000 */
[----:B------:R-:W-:Y:S01]  /*42c0*/  FADD R33, R60, R33 ;  /* 0x000000213c217221 */ /* 0x000fe20000000000 */
[----:B------:R-:W-:Y:S01]  /*42d0*/  FADD R34, R59, R34 ;  /* 0x000000223b227221 */ /* 0x000fe20000000000 */
[----:B------:R-:W2:Y:S01]  /*42e0*/  MUFU.EX2 R125, R125 ;  /* 0x0000007d007d7308 */ /* 0x000ea20000000800 */
[----:B---3--:R-:W-:Y:S01]  /*42f0*/  @!P3 FMUL R110, R110, R110 ;  /* 0x0000006e6e6eb220 */ /* 0x008fe20000400000 */
[----:B------:R-:W-:Y:S01]  /*4300*/  FSETP.GEU.AND P3, PT, R114, -126, PT ;  /* 0xc2fc00007200780b */ /* 0x000fe20003f6e000 */
[----:B------:R-:W-:-:S02]  /*4310*/  @!P1 FMUL R129, R129, 0.5 ;  /* 0x3f00000081819820 */ /* 0x000fc40000400000 */
[----:B------:R-:W-:Y:S02]  /*4320*/  FADD R49, R49, R110 ;  /* 0x0000006e31317221 */ /* 0x000fe40000000000 */
[----:B------:R-:W-:Y:S01]  /*4330*/  @!P6 FMUL R132, R132, 0.5 ;  /* 0x3f0000008484e820 */ /* 0x000fe20000400000 */
[----:B------:R-:W3:Y:S01]  /*4340*/  MUFU.EX2 R128, R128 ;  /* 0x0000008000807308 */ /* 0x000ee20000000800 */
[----:B-1----:R-:W-:Y:S01]  /*4350*/  @!P5 FMUL R111, R111, R111 ;  /* 0x0000006f6f6fd220 */ /* 0x002fe20000400000 */
[----:B------:R-:W-:-:S03]  /*4360*/  FSETP.GEU.AND P5, PT, R115, -126, PT ;  /* 0xc2fc00007300780b */ /* 0x000fc60003fae000 */
[----:B------:R-:W-:Y:S02]  /*4370*/  FADD R52, R52, R111 ;  /* 0x0000006f34347221 */ /* 0x000fe40000000000 */
[----:B------:R-:W-:Y:S01]  /*4380*/  @!P3 FMUL R114, R114, 0.5 ;  /* 0x3f0000007272b820 */ /* 0x000fe20000400000 */
[----:B------:R-:W1:Y:S01]  /*4390*/  MUFU.EX2 R129, R129 ;  /* 0x0000008100817308 */ /* 0x000e620000000800 */
[----:B--2---:R-:W-:Y:S01]  /*43a0*/  @!P4 FMUL R125, R125, R125 ;  /* 0x0000007d7d7dc220 */ /* 0x004fe20000400000 */
[----:B------:R-:W-:-:S03]  /*43b0*/  FSETP.GEU.AND P4, PT, R118, -126, PT ;  /* 0xc2fc00007600780b */ /* 0x000fc60003f8e000 */
[----:B------:R-:W-:Y:S02]  /*43c0*/  FADD R35, R36, R125 ;  /* 0x0000007d24237221 */ /* 0x000fe40000000000 */
[----:B------:R-:W-:Y:S01]  /*43d0*/  @!P5 FMUL R115, R115, 0.5 ;  /* 0x3f0000007373d820 */ /* 0x000fe20000400000 */
[----:B------:R-:W2:Y:S01]  /*43e0*/  MUFU.EX2 R93, R114 ;  /* 0x00000072005d7308 */ /* 0x000ea20000000800 */
[----:B---3--:R-:W-:Y:S01]  /*43f0*/  @!P2 FMUL R128, R128, R128 ;  /* 0x000000808080a220 */ /* 0x008fe20000400000 */
[----:B------:R-:W-:Y:S01]  /*4400*/  FSETP.GEU.AND P2, PT, R119, -126, PT ;  /* 0xc2fc00007700780b */ /* 0x000fe20003f4e000 */
[----:B------:R-:W-:Y:S02]  /*4410*/  FADD R35, R64, R35 ;  /* 0x0000002340237221 */ /* 0x000fe40000000000 */
[----:B------:R-:W-:Y:S01]  /*4420*/  FADD R37, R37, R128 ;  /* 0x0000008025257221 */ /* 0x000fe20000000000 */
[----:B------:R-:W-:Y:S02]  /*4430*/  WARPGROUP.DEPBAR.LE gsb0, 0x0 ;  /* 0x00008000000079c5 */ /* 0x000fe40000010000 */
[----:B------:R-:W-:Y:S01]  /*4440*/  F2FP.F16.F32.PACK_AB R24, R97, R96 ;  /* 0x000000606118723e */ /* 0x000fe200000000ff */
[----:B------:R-:W-:Y:S01]  /*4450*/  @!P4 FMUL R118, R118, 0.5 ;  /* 0x3f0000007676c820 */ /* 0x000fe20000400000 */
[----:B------:R-:W-:Y:S01]  /*4460*/  F2FP.F16.F32.PACK_AB R26, R101, R100 ;  /* 0x00000064651a723e */ /* 0x000fe200000000ff */
[----:B------:R-:W3:Y:S01]  /*4470*/  MUFU.EX2 R92, R115 ;  /* 0x00000073005c7308 */ /* 0x000ee20000000800 */
[----:B------:R-:W-:Y:S01]  /*4480*/  F2FP.F16.F32.PACK_AB R25, R88, R89 ;  /* 0x000000595819723e */ /* 0x000fe200000000ff */
[----:B-1----:R-:W-:Y:S01]  /*4490*/  @!P1 FMUL R129, R129, R129 ;  /* 0x0000008181819220 */ /* 0x002fe20000400000 */
[----:B------:R-:W-:Y:S01]  /*44a0*/  F2FP.F16.F32.PACK_AB R27, R103, R102 ;  /* 0x00000066671b723e */ /* 0x000fe200000000ff */
[----:B------:R-:W-:Y:S01]  /*44b0*/  @!P2 FMUL R119, R119, 0.5 ;  /* 0x3f0000007777a820 */ /* 0x000fe20000400000 */
[----:B------:R-:W-:Y:S01]  /*44c0*/  FSETP.GEU.AND P1, PT, R133, -126, PT ;  /* 0xc2fc00008500780b */ /* 0x000fe20003f2e000 */
[----:B--2---:R-:W-:Y:S01]  /*44d0*/  @!P3 FMUL R93, R93, R93 ;  /* 0x0000005d5d5db220 */ /* 0x004fe20000400000 */
[----:B------:R-:W-:Y:S01]  /*44e0*/  WARPGROUP.ARRIVE ;  /* 0x00000000000079c5 */ /* 0x000fe20000000000 */
[----:B------:R-:W1:Y:S01]  /*44f0*/  MUFU.EX2 R118, R118 ;  /* 0x0000007600767308 */ /* 0x000e620000000800 */
        /* <DEDUP_REMOVED lines=8> */
[----:B------:R-:W2:Y:S01]  /*4580*/  MUFU.EX2 R119, R119 ;  /* 0x0000007700777308 */ /* 0x000ea20000000800 */
[----:B---3--:R-:W-:Y:S01]  /*4590*/  @!P5 FMUL R92, R92, R92 ;  /* 0x0000005c5c5cd220 */ /* 0x008fe20000400000 */
[----:B------:R-:W-:Y:S01]  /*45a0*/  @!P1 FMUL R133, R133, 0.5 ;  /* 0x3f00000085859820 */ /* 0x000fe20000400000 */
[----:B------:R-:W-:Y:S01]  /*45b0*/  FADD R54, R54, R93 ;  /* 0x0000005d36367221 */ /* 0x000fe20000000000 */
[----:B------:R-:W-:Y:S01]  /*45c0*/  FADD R38, R38, R129 ;  /* 0x0000008126267221 */ /* 0x000fe20000000000 */
[----:B------:R-:W-:Y:S01]  /*45d0*/  @!P3 FMUL R122, R122, 0.5 ;  /* 0x3f0000007a7ab820 */ /* 0x000fe20000400000 */
[----:B------:R-:W-:Y:S01]  /*45e0*/  FADD R51, R51, R92 ;  /* 0x0000005c33337221 */ /* 0x000fe20000000000 */
[----:B------:R-:W-:Y:S01]  /*45f0*/  FADD R37, R96, R37 ;  /* 0x0000002560257221 */ /* 0x000fe20000000000 */
[----:B------:R-:W3:Y:S01]  /*4600*/  MUFU.EX2 R61, R132 ;  /* 0x00000084003d7308 */ /* 0x000ee20000000800 */
[----:B-1----:R-:W-:Y:S01]  /*4610*/  @!P4 FMUL R118, R118, R118 ;  /* 0x000000767676c220 */ /* 0x002fe20000400000 */
[----:B------:R-:W-:Y:S01]  /*4620*/  FSETP.GEU.AND P4, PT, R123, -126, PT ;  /* 0xc2fc00007b00780b */ /* 0x000fe20003f8e000 */
[----:B------:R-:W-:Y:S01]  /*4630*/  FADD R38, R97, R38 ;  /* 0x0000002661267221 */ /* 0x000fe20000000000 */
[----:B------:R-:W-:Y:S01]  /*4640*/  ISETP.GE.AND P5, PT, R168, 0x101, PT ;  /* 0x00000101a800780c */ /* 0x000fe20003fa6270 */
[----:B------:R-:W-:-:S03]  /*4650*/  FADD R53, R53, R118 ;  /* 0x0000007635357221 */ /* 0x000fc60000000000 */
[----:B------:R-:W1:Y:S01]  /*4660*/  MUFU.EX2 R68, R133 ;  /* 0x0000008500447308 */ /* 0x000e620000000800 */
[----:B--2---:R-:W-:Y:S01]  /*4670*/  @!P2 FMUL R119, R119, R119 ;  /* 0x000000777777a220 */ /* 0x004fe20000400000 */
[----:B------:R-:W-:-:S03]  /*4680*/  FSETP.GEU.AND P2, PT, R126, -126, PT ;  /* 0xc2fc00007e00780b */ /* 0x000fc60003f4e000 */
[----:B------:R-:W-:Y:S02]  /*4690*/  FADD R56, R56, R119 ;  /* 0x0000007738387221 */ /* 0x000fe40000000000 */
[----:B------:R-:W-:Y:S01]  /*46a0*/  @!P4 FMUL R123, R123, 0.5 ;  /* 0x3f0000007b7bc820 */ /* 0x000fe20000400000 */
[----:B------:R-:W2:Y:S01]  /*46b0*/  MUFU.EX2 R122, R122 ;  /* 0x0000007a007a7308 */ /* 0x000ea20000000800 */
[----:B---3--:R-:W-:Y:S01]  /*46c0*/  @!P6 FMUL R61, R61, R61 ;  /* 0x0000003d3d3de220 */ /* 0x008fe20000400000 */
[----:B------:R-:W-:-:S03]  /*46d0*/  FSETP.GEU.AND P6, PT, R136, -126, PT ;  /* 0xc2fc00008800780b */ /* 0x000fc60003fce000 */
[----:B------:R-:W-:Y:S02]  /*46e0*/  FADD R39, R40, R61 ;  /* 0x0000003d28277221 */ /* 0x000fe40000000000 */
[----:B------:R-:W-:Y:S01]  /*46f0*/  @!P2 FMUL R126, R126, 0.5 ;  /* 0x3f0000007e7ea820 */ /* 0x000fe20000400000 */
[----:B------:R-:W3:Y:S01]  /*4700*/  MUFU.EX2 R123, R123 ;  /* 0x0000007b007b7308 */ /* 0x000ee20000000800 */
[----:B-1----:R-:W-:Y:S01]  /*4710*/  @!P1 FMUL R68, R68, R68 ;  /* 0x0000004444449220 */ /* 0x002fe20000400000 */
[----:B------:R-:W-:Y:S01]  /*4720*/  FSETP.GEU.AND P1, PT, R127, -126, PT ;  /* 0xc2fc00007f00780b */ /* 0x000fe20003f2e000 */
[----:B------:R-:W-:Y:S02]  /*4730*/  FADD R39, R100, R39 ;  /* 0x0000002764277221 */ /* 0x000fe40000000000 */
[----:B------:R-:W-:Y:S02]  /*4740*/  FADD R36, R69, R68 ;  /* 0x0000004445247221 */ /* 0x000fe40000000000 */
[----:B------:R-:W-:Y:S01]  /*4750*/  @!P6 FMUL R136, R136, 0.5 ;  /* 0x3f0000008888e820 */ /* 0x000fe20000400000 */
[----:B------:R-:W1:Y:S01]  /*4760*/  MUFU.EX2 R13, R126 ;  /* 0x0000007e000d7308 */ /* 0x000e620000000800 */
[----:B--2---:R-:W-:Y:S01]  /*4770*/  @!P3 FMUL R122, R122, R122 ;  /* 0x0000007a7a7ab220 */ /* 0x004fe20000400000 */
[----:B------:R-:W-:Y:S01]  /*4780*/  FSETP.GEU.AND P3, PT, R140, -126, PT ;  /* 0xc2fc00008c00780b */ /* 0x000fe20003f6e000 */
[----:B------:R-:W-:-:S02]  /*4790*/  FADD R36, R101, R36 ;  /* 0x0000002465247221 */ /* 0x000fc40000000000 */
[----:B------:R-:W-:Y:S01]  /*47a0*/  FADD R55, R55, R122 ;  /* 0x0000007a37377221 */ /* 0x000fe20000000000 */
[----:B------:R-:W-:Y:S02]  /*47b0*/  WARPGROUP.DEPBAR.LE gsb0, 0x0 ;  /* 0x00008000000079c5 */ /* 0x000fe40000010000 */
[----:B------:R-:W-:Y:S01]  /*47c0*/  F2FP.F16.F32.PACK_AB R24, R105, R104 ;  /* 0x000000686918723e */ /* 0x000fe200000000ff */
[----:B------:R-:W2:Y:S01]  /*47d0*/  MUFU.EX2 R65, R136 ;  /* 0x0000008800417308 */ /* 0x000ea20000000800 */
[----:B------:R-:W-:Y:S01]  /*47e0*/  F2FP.F16.F32.PACK_AB R26, R109, R108 ;  /* 0x0000006c6d1a723e */ /* 0x000fe200000000ff */
[----:B------:R-:W-:Y:S01]  /*47f0*/  @!P1 FMUL R127, R127, 0.5 ;  /* 0x3f0000007f7f9820 */ /* 0x000fe20000400000 */
[----:B------:R-:W-:Y:S01]  /*4800*/  F2FP.F16.F32.PACK_AB R25, R107, R106 ;  /* 0x0000006a6b19723e */ /* 0x000fe200000000ff */
[----:B---3--:R-:W-:Y:S01]  /*4810*/  @!P4 FMUL R123, R123, R123 ;  /* 0x0000007b7b7bc220 */ /* 0x008fe20000400000 */
[----:B------:R-:W-:Y:S01]  /*4820*/  F2FP.F16.F32.PACK_AB R27, R111, R110 ;  /* 0x0000006e6f1b723e */ /* 0x000fe200000000ff */
[----:B------:R-:W-:Y:S01]  /*4830*/  @!P3 FMUL R140, R140, 0.5 ;  /* 0x3f0000008c8cb820 */ /* 0x000fe20000400000 */
[----:B------:R-:W-:Y:S01]  /*4840*/  FSETP.GEU.AND P4, PT, R130, -126, PT ;  /* 0xc2fc00008200780b */ /* 0x000fe20003f8e000 */
[----:B------:R-:W3:Y:S01]  /*4850*/  MUFU.EX2 R12, R127 ;  /* 0x0000007f000c7308 */ /* 0x000ee20000000800 */
[----:B------:R-:W-:Y:S01]  /*4860*/  WARPGROUP.ARRIVE ;  /* 0x00000000000079c5 */ /* 0x000fe20000000000 */
[----:B-1----:R-:W-:Y:S01]  /*4870*/  @!P2 FMUL R13, R13, R13 ;  /* 0x0000000d0d0da220 */ /* 0x002fe20000400000 */
[----:B------:R-:W-:Y:S01]  /*4880*/  FSETP.GEU.AND P2, PT, R131, -126, PT ;  /* 0xc2fc00008300780b */ /* 0x000fe20003f4e000 */
[----:B------:R-:W-:Y:S01]  /*4890*/  FADD R104, R21, R104 ;  /* 0x0000006815687221 */ /* 0x000fe20000000000 */
[----:B------:R-:W-:Y:S01]  /*48a0*/  FADD R105, R22, R105 ;  /* 0x0000006916697221 */ /* 0x000fe20000000000 */
[----:B------:R-:W-:Y:S01]  /*48b0*/  FADD R62, R62, R13 ;  /* 0x0000000d3e3e7221 */ /* 0x000fe20000000000 */
[----:B------:R-:W-:Y:S01]  /*48c0*/  HGMMA.64x32x16.F32 R152, R24, gdesc[UR4].tnspB, R152, gsb0 ;  /* 0x4060000418987df0 */ /* 0x000fe20008000898 */
[----:B------:R-:W-:Y:S01]  /*48d0*/  UIADD3 UR6, UR14, 0x6c0, URZ ;  /* 0x000006c00e067890 */ /* 0x000fe2000fffe03f */
[----:B--2---:R-:W-:Y:S01]  /*48e0*/  @!P6 FMUL R65, R65, R65 ;  /* 0x000000414141e220 */ /* 0x004fe20000400000 */
[----:B------:R-:W-:Y:S01]  /*48f0*/  UMOV UR7, 0x80000020 ;  /* 0x8000002000077882 */ /* 0x000fe20000000000 */
[----:B------:R-:W-:Y:S01]  /*4900*/  FSETP.GEU.AND P6, PT, R137, -126, PT ;  /* 0xc2fc00008900780b */ /* 0x000fe20003fce000 */
[----:B------:R-:W-:Y:S01]  /*4910*/  @!P4 FMUL R130, R130, 0.5 ;  /* 0x3f0000008282c820 */ /* 0x000fe20000400000 */
[----:B------:R-:W1:Y:S01]  /*4920*/  MUFU.EX2 R11, R140 ;  /* 0x0000008c000b7308 */ /* 0x000e620000000800 */
[----:B------:R-:W-:Y:S01]  /*4930*/  FADD R55, R90, R55 ;  /* 0x000000375a377221 */ /* 0x000fe20000000000 */
[----:B------:R-:W-:Y:S01]  /*4940*/  FADD R41, R41, R62 ;  /* 0x0000003e29297221 */ /* 0x000fe20000000000 */
[----:B------:R-:W-:Y:S01]  /*4950*/  @!P2 FMUL R131, R131, 0.5 ;  /* 0x3f0000008383a820 */ /* 0x000fe20000400000 */
[----:B---3--:R-:W-:Y:S01]  /*4960*/  @!P1 FMUL R12, R12, R12 ;  /* 0x0000000c0c0c9220 */ /* 0x008fe20000400000 */
[----:B------:R-:W-:-:S03]  /*4970*/  FSETP.GEU.AND P1, PT, R134, -126, PT ;  /* 0xc2fc00008600780b */ /* 0x000fc60003f2e000 */
[----:B------:R-:W2:Y:S01]  /*4980*/  MUFU.EX2 R15, R130 ;  /* 0x00000082000f7308 */ /* 0x000ea20000000800 */
[----:B------:R-:W-:Y:S02]  /*4990*/  FADD R63, R63, R12 ;  /* 0x0000000c3f3f7221 */ /* 0x000fe40000000000 */
[----:B------:R-:W-:Y:S02]  /*49a0*/  @!P6 FMUL R137, R137, 0.5 ;  /* 0x3f0000008989e820 */ /* 0x000fe40000400000 */
[----:B------:R-:W-:-:S03]  /*49b0*/  FADD R44, R44, R63 ;  /* 0x0000003f2c2c7221 */ /* 0x000fc60000000000 */
[----:B------:R-:W3:Y:S01]  /*49c0*/  MUFU.EX2 R10, R137 ;  /* 0x00000089000a7308 */ /* 0x000ee20000000800 */
[----:B-1----:R-:W-:Y:S01]  /*49d0*/  @!P3 FMUL R11, R11, R11 ;  /* 0x0000000b0b0bb220 */ /* 0x002fe20000400000 */
[----:B------:R-:W-:Y:S01]  /*49e0*/  @!P1 FMUL R134, R134, 0.5 ;  /* 0x3f00000086869820 */ /* 0x000fe20000400000 */
[----:B------:R-:W-:Y:S02]  /*49f0*/  FSETP.GEU.AND P3, PT, R141, -126, PT ;  /* 0xc2fc00008d00780b */ /* 0x000fe40003f6e000 */
[----:B------:R-:W-:-:S03]  /*4a00*/  FADD R76, R76, R11 ;  /* 0x0000000b4c4c7221 */ /* 0x000fc60000000000 */
[----:B------:R-:W1:Y:S01]  /*4a10*/  MUFU.EX2 R18, R131 ;  /* 0x0000008300127308 */ /* 0x000e620000000800 */
[----:B--2---:R-:W-:Y:S01]  /*4a20*/  @!P4 FMUL R15, R15, R15 ;  /* 0x0000000f0f0fc220 */ /* 0x004fe20000400000 */
[----:B------:R-:W-:Y:S01]  /*4a30*/  FSETP.GEU.AND P4, PT, R144, -126, PT ;  /* 0xc2fc00009000780b */ /* 0x000fe20003f8e000 */
[----:B------:R-:W-:-:S04]  /*4a40*/  FADD R23, R23, R76 ;  /* 0x0000004c17177221 */ /* 0x000fc80000000000 */
[----:B------:R-:W-:Y:S01]  /*4a50*/  FADD R23, R34, R23 ;  /* 0x0000001722177221 */ /* 0x000fe20000000000 */
[----:B------:R-:W2:Y:S01]  /*4a60*/  MUFU.EX2 R19, R134 ;  /* 0x0000008600137308 */ /* 0x000ea20000000800 */
[----:B---3--:R-:W-:Y:S01]  /*4a70*/  @!P6 FMUL R10, R10, R10 ;  /* 0x0000000a0a0ae220 */ /* 0x008fe20000400000 */
[----:B------:R-:W-:Y:S01]  /*4a80*/  FSETP.GEU.AND P6, PT, R135, -126, PT ;  /* 0xc2fc00008700780b */ /* 0x000fe20003fce000 */
[----:B------:R-:W-:Y:S02]  /*4a90*/  @!P3 FMUL R141, R141, 0.5 ;  /* 0x3f0000008d8db820 */ /* 0x000fe40000400000 */
[----:B------:R-:W-:Y:S02]  /*4aa0*/  FADD R40, R73, R10 ;  /* 0x0000000a49287221 */ /* 0x000fe40000000000 */
[----:B------:R-:W-:Y:S01]  /*4ab0*/  @!P4 FMUL R144, R144, 0.5 ;  /* 0x3f0000009090c820 */ /* 0x000fe20000400000 */
[----:B-1----:R-:W-:Y:S01]  /*4ac0*/  @!P2 FMUL R18, R18, R18 ;  /* 0x000000121212a220 */ /* 0x002fe20000400000 */
[----:B------:R-:W-:Y:S01]  /*4ad0*/  FSETP.GEU.AND P2, PT, R138, -126, PT ;  /* 0xc2fc00008a00780b */ /* 0x000fe20003f4e000 */
[----:B------:R-:W-:Y:S01]  /*4ae0*/  FADD R40, R105, R40 ;  /* 0x0000002869287221 */ /* 0x000fe20000000000 */
[----:B------:R-:W-:-:S02]  /*4af0*/  WARPGROUP.DEPBAR.LE gsb0, 0x0 ;  /* 0x00008000000079c5 */ /* 0x000fc40000010000 */
[----:B------:R-:W-:Y:S02]  /*4b00*/  F2FP.F16.F32.PACK_AB R24, R113, R112 ;  /* 0x000000707118723e */ /* 0x000fe400000000ff */
[----:B------:R-:W-:Y:S01]  /*4b10*/  @!P6 FMUL R135, R135, 0.5 ;  /* 0x3f0000008787e820 */ /* 0x000fe20000400000 */
[----:B------:R-:W-:Y:S01]  /*4b20*/  F2FP.F16.F32.PACK_AB R26, R117, R116 ;  /* 0x00000074751a723e */ /* 0x000fe200000000ff */
[----:B--2---:R-:W-:Y:S01]  /*4b30*/  @!P1 FMUL R19, R19, R19 ;  /* 0x0000001313139220 */ /* 0x004fe20000400000 */
[----:B------:R-:W-:Y:S01]  /*4b40*/  F2FP.F16.F32.PACK_AB R25, R92, R93 ;  /* 0x0000005d5c19723e */ /* 0x000fe200000000ff */
[----:B------:R-:W1:Y:S01]  /*4b50*/  MUFU.EX2 R20, R135 ;  /* 0x0000008700147308 */ /* 0x000e620000000800 */
[----:B------:R-:W-:Y:S01]  /*4b60*/  F2FP.F16.F32.PACK_AB R27, R119, R118 ;  /* 0x00000076771b723e */ /* 0x000fe200000000ff */
[----:B------:R-:W-:Y:S01]  /*4b70*/  FADD R70, R70, R19 ;  /* 0x0000001346467221 */ /* 0x000fe20000000000 */
[----:B------:R-:W-:Y:S01]  /*4b80*/  FSETP.GEU.AND P1, PT, R139, -126, PT ;  /* 0xc2fc00008b00780b */ /* 0x000fe20003f2e000 */
[----:B------:R-:W-:Y:S01]  /*4b90*/  @!P2 FMUL R138, R138, 0.5 ;  /* 0x3f0000008a8aa820 */ /* 0x000fe20000400000 */
[----:B------:R-:W-:Y:S01]  /*4ba0*/  WARPGROUP.ARRIVE ;  /* 0x00000000000079c5 */ /* 0x000fe20000000000 */
[----:B------:R-:W-:Y:S01]  /*4bb0*/  FADD R45, R45, R70 ;  /* 0x000000462d2d7221 */ /* 0x000fe20000000000 */
[----:B------:R-:W-:Y:S01]  /*4bc0*/  FADD R33, R33, R40 ;  /* 0x0000002821217221 */ /* 0x000fe20000000000 */
[----:B------:R-:W2:Y:S03]  /*4bd0*/  MUFU.EX2 R21, R138 ;  /* 0x0000008a00157308 */ /* 0x000ea60000000800 */
[----:B------:R-:W-:Y:S01]  /*4be0*/  HGMMA.64x32x16.F32 R152, R24, gdesc[UR4].tnspB, R152, gsb0 ;  /* 0x4060000418987df0 */ /* 0x000fe20008000898 */
[----:B------:R-:W-:Y:S01]  /*4bf0*/  UIADD3 UR6, UR14, 0x700, URZ ;  /* 0x000007000e067890 */ /* 0x000fe2000fffe03f */
[----:B------:R-:W-:-:S03]  /*4c00*/  UMOV UR7, 0x80000020 ;  /* 0x8000002000077882 */ /* 0x000fc60000000000 */
[----:B------:R-:W-:Y:S01]  /*4c10*/  @!P1 FMUL R139, R139, 0.5 ;  /* 0x3f0000008b8b9820 */ /* 0x000fe20000400000 */
[----:B-1----:R-:W-:Y:S01]  /*4c20*/  @!P6 FMUL R20, R20, R20 ;  /* 0x000000141414e220 */ /* 0x002fe20000400000 */
[----:B------:R-:W-:Y:S02]  /*4c30*/  FSETP.GEU.AND P6, PT, R142, -126, PT ;  /* 0xc2fc00008e00780b */ /* 0x000fe40003fce000 */
[----:B------:R-:W1:Y:S01]  /*4c40*/  MUFU.EX2 R22, R139 ;  /* 0x0000008b00167308 */ /* 0x000e620000000800 */
[----:B------:R-:W-:Y:S01]  /*4c50*/  FADD R71, R71, R20 ;  /* 0x0000001447477221 */ /* 0x000fe20000000000 */
[----:B--2---:R-:W-:Y:S01]  /*4c60*/  @!P2 FMUL R21, R21, R21 ;  /* 0x000000151515a220 */ /* 0x004fe20000400000 */
[----:B------:R-:W-:Y:S02]  /*4c70*/  FSETP.GEU.AND P2, PT, R148, -126, PT ;  /* 0xc2fc00009400780b */ /* 0x000fe40003f4e000 */
[----:B------:R-:W-:Y:S01]  /*4c80*/  FADD R48, R48, R71 ;  /* 0x0000004730307221 */ /* 0x000fe20000000000 */
[----:B------:R-:W-:-:S05]  /*4c90*/  FADD R74, R74, R21 ;  /* 0x000000154a4a7221 */ /* 0x000fca0000000000 */
[----:B------:R-:W-:Y:S01]  /*4ca0*/  @!P6 FMUL R142, R142, 0.5 ;  /* 0x3f0000008e8ee820 */ /* 0x000fe20000400000 */
[----:B------:R-:W-:Y:S01]  /*4cb0*/  FADD R74, R47, R74 ;  /* 0x0000004a2f4a7221 */ /* 0x000fe20000000000 */
[----:B-1----:R-:W-:Y:S01]  /*4cc0*/  @!P1 FMUL R22, R22, R22 ;  /* 0x0000001616169220 */ /* 0x002fe20000400000 */
[----:B------:R-:W-:Y:S02]  /*4cd0*/  FSETP.GEU.AND P1, PT, R149, -126, PT ;  /* 0xc2fc00009500780b */ /* 0x000fe40003f2e000 */
[----:B------:R-:W-:Y:S01]  /*4ce0*/  @!P2 FMUL R148, R148, 0.5 ;  /* 0x3f0000009494a820 */ /* 0x000fe20000400000 */
[----:B------:R-:W-:Y:S01]  /*4cf0*/  FADD R55, R55, R74 ;  /* 0x0000004a37377221 */ /* 0x000fe20000000000 */
[----:B------:R-:W-:-:S04]  /*4d00*/  FADD R75, R75, R22 ;  /* 0x000000164b4b7221 */ /* 0x000fc80000000000 */
[----:B------:R-:W-:-:S05]  /*4d10*/  FADD R75, R50, R75 ;  /* 0x0000004b324b7221 */ /* 0x000fca0000000000 */
[----:B------:R-:W-:Y:S01]  /*4d20*/  @!P1 FMUL R149, R149, 0.5 ;  /* 0x3f00000095959820 */ /* 0x000fe20000400000 */
[----:B------:R-:W-:Y:S02]  /*4d30*/  WARPGROUP.DEPBAR.LE gsb0, 0x0 ;  /* 0x00008000000079c5 */ /* 0x000fe40000010000 */
[----:B------:R-:W-:Y:S02]  /*4d40*/  F2FP.F16.F32.PACK_AB R24, R121, R120 ;  /* 0x000000787918723e */ /* 0x000fe400000000ff */
[----:B------:R-:W-:Y:S02]  /*4d50*/  F2FP.F16.F32.PACK_AB R26, R125, R124 ;  /* 0x0000007c7d1a723e */ /* 0x000fe400000000ff */
[----:B------:R-:W-:Y:S01]  /*4d60*/  F2FP.F16.F32.PACK_AB R25, R123, R122 ;  /* 0x0000007a7b19723e */ /* 0x000fe200000000ff */
[----:B------:R-:W-:Y:S01]  /*4d70*/  FADD R123, R58, R123 ;  /* 0x0000007b3a7b7221 */ /* 0x000fe20000000000 */
[----:B------:R-:W-:Y:S01]  /*4d80*/  F2FP.F16.F32.PACK_AB R27, R12, R13 ;  /* 0x0000000d0c1b723e */ /* 0x000fe200000000ff */
[----:B------:R-:W-:Y:S01]  /*4d90*/  FADD R58, R67, R18 ;  /* 0x00000012433a7221 */ /* 0x000fe20000000000 */
[----:B------:R-:W1:Y:S01]  /*4da0*/  MUFU.EX2 R12, R141 ;  /* 0x0000008d000c7308 */ /* 0x000e620000000800 */
[----:B------:R-:W-:Y:S01]  /*4db0*/  FADD R42, R42, R123 ;  /* 0x0000007b2a2a7221 */ /* 0x000fe20000000000 */
[----:B------:R-:W-:Y:S01]  /*4dc0*/  WARPGROUP.ARRIVE ;  /* 0x00000000000079c5 */ /* 0x000fe20000000000 */
[----:B------:R-:W-:-:S02]  /*4dd0*/  FADD R43, R43, R58 ;  /* 0x0000003a2b2b7221 */ /* 0x000fc40000000000 */
[----:B------:R-:W-:-:S03]  /*4de0*/  FADD R42, R42, R75 ;  /* 0x0000004b2a2a7221 */ /* 0x000fc60000000000 */
[----:B------:R-:W-:Y:S01]  /*4df0*/  HGMMA.64x32x16.F32 R152, R24, gdesc[UR4].tnspB, R152, gsb0 ;  /* 0x4060000418987df0 */ /* 0x000fe20008000898 */
[----:B------:R-:W-:Y:S01]  /*4e00*/  UIADD3 UR6, UR14, 0x740, URZ ;  /* 0x000007400e067890 */ /* 0x000fe2000fffe03f */
[----:B------:R-:W2:Y:S01]  /*4e10*/  MUFU.EX2 R13, R144 ;  /* 0x00000090000d7308 */ /* 0x000ea20000000800 */
[----:B------:R-:W-:Y:S01]  /*4e20*/  UMOV UR7, 0x80000020 ;  /* 0x8000002000077882 */ /* 0x000fe20000000000 */
[----:B-1----:R-:W-:Y:S01]  /*4e30*/  @!P3 FMUL R12, R12, R12 ;  /* 0x0000000c0c0cb220 */ /* 0x002fe20000400000 */
[----:B------:R-:W-:-:S03]  /*4e40*/  FSETP.GEU.AND P3, PT, R143, -126, PT ;  /* 0xc2fc00008f00780b */ /* 0x000fc60003f6e000 */
[----:B------:R-:W-:-:S04]  /*4e50*/  FADD R77, R77, R12 ;  /* 0x0000000c4d4d7221 */ /* 0x000fc80000000000 */
[----:B------:R-:W-:Y:S01]  /*4e60*/  FADD R28, R28, R77 ;  /* 0x0000004d1c1c7221 */ /* 0x000fe20000000000 */
[----:B--2---:R-:W-:Y:S01]  /*4e70*/  @!P4 FMUL R13, R13, R13 ;  /* 0x0000000d0d0dc220 */ /* 0x004fe20000400000 */
[----:B------:R-:W-:Y:S02]  /*4e80*/  FSETP.GEU.AND P4, PT, R145, -126, PT ;  /* 0xc2fc00009100780b */ /* 0x000fe40003f8e000 */
[----:B------:R-:W-:Y:S02]  /*4e90*/  FADD R28, R35, R28 ;  /* 0x0000001c231c7221 */ /* 0x000fe40000000000 */
[----:B------:R-:W-:Y:S01]  /*4ea0*/  @!P3 FMUL R143, R143, 0.5 ;  /* 0x3f0000008f8fb820 */ /* 0x000fe20000400000 */
[----:B------:R-:W-:-:S04]  /*4eb0*/  FADD R80, R80, R13 ;  /* 0x0000000d50507221 */ /* 0x000fc80000000000 */
[----:B------:R-:W-:-:S04]  /*4ec0*/  FADD R80, R29, R80 ;  /* 0x000000501d507221 */ /* 0x000fc80000000000 */
[----:B------:R-:W-:Y:S01]  /*4ed0*/  FADD R80, R37, R80 ;  /* 0x0000005025507221 */ /* 0x000fe20000000000 */
[----:B------:R-:W-:Y:S01]  /*4ee0*/  @!P4 FMUL R145, R145, 0.5 ;  /* 0x3f0000009191c820 */ /* 0x000fe20000400000 */
[----:B------:R-:W-:Y:S02]  /*4ef0*/  WARPGROUP.DEPBAR.LE gsb0, 0x0 ;  /* 0x00008000000079c5 */ /* 0x000fe40000010000 */
[----:B------:R-:W-:Y:S02]  /*4f00*/  F2FP.F16.F32.PACK_AB R24, R129, R128 ;  /* 0x000000808118723e */ /* 0x000fe400000000ff */
[----:B------:R-:W-:Y:S01]  /*4f10*/  F2FP.F16.F32.PACK_AB R26, R68, R61 ;  /* 0x0000003d441a723e */ /* 0x000fe200000000ff */
[----:B------:R-:W-:Y:S01]  /*4f20*/  FADD R61, R66, R15 ;  /* 0x0000000f423d7221 */ /* 0x000fe20000000000 */
[----:B------:R-:W-:Y:S01]  /*4f30*/  F2FP.F16.F32.PACK_AB R25, R18, R15 ;  /* 0x0000000f1219723e */ /* 0x000fe200000000ff */
[----:B------:R-:W-:Y:S01]  /*4f40*/  FADD R15, R72, R65 ;  /* 0x00000041480f7221 */ /* 0x000fe20000000000 */
[----:B------:R-:W-:Y:S01]  /*4f50*/  F2FP.F16.F32.PACK_AB R27, R20, R19 ;  /* 0x00000013141b723e */ /* 0x000fe200000000ff */
[----:B------:R-:W1:Y:S01]  /*4f60*/  MUFU.EX2 R18, R145 ;  /* 0x0000009100127308 */ /* 0x000e620000000800 */
[----:B------:R-:W-:Y:S01]  /*4f70*/  FADD R46, R46, R61 ;  /* 0x0000003d2e2e7221 */ /* 0x000fe20000000000 */
[----:B------:R-:W-:Y:S01]  /*4f80*/  FADD R104, R104, R15 ;  /* 0x0000000f68687221 */ /* 0x000fe20000000000 */
[----:B------:R-:W-:-:S03]  /*4f90*/  WARPGROUP.ARRIVE ;  /* 0x00000000000079c5 */ /* 0x000fc60000000000 */
[----:B------:R-:W-:Y:S02]  /*4fa0*/  FADD R57, R57, R104 ;  /* 0x0000006839397221 */ /* 0x000fe40000000000 */
[----:B------:R-:W2:Y:S01]  /*4fb0*/  MUFU.EX2 R20, R143 ;  /* 0x0000008f00147308 */ /* 0x000ea20000000800 */
[----:B------:R-:W-:Y:S01]  /*4fc0*/  HGMMA.64x32x16.F32 R152, R24, gdesc[UR4].tnspB, R152, gsb0 ;  /* 0x4060000418987df0 */ /* 0x000fe20008000898 */
[----:B------:R-:W-:Y:S01]  /*4fd0*/  UIADD3 UR6, UR14, 0x780, URZ ;  /* 0x000007800e067890 */ /* 0x000fe2000fffe03f */
[----:B------:R-:W-:Y:S01]  /*4fe0*/  FADD R57, R57, R80 ;  /* 0x0000005039397221 */ /* 0x000fe20000000000 */
[----:B------:R-:W-:Y:S01]  /*4ff0*/  UMOV UR7, 0x80000020 ;  /* 0x8000002000077882 */ /* 0x000fe20000000000 */
[----:B-1----:R-:W-:Y:S01]  /*5000*/  @!P4 FMUL R18, R18, R18 ;  /* 0x000000121212c220 */ /* 0x002fe20000400000 */
[----:B------:R-:W-:-:S03]  /*5010*/  FSETP.GEU.AND P4, PT, R150, -126, PT ;  /* 0xc2fc00009600780b */ /* 0x000fc60003f8e000 */
[----:B------:R-:W-:Y:S01]  /*5020*/  FADD R81, R81, R18 ;  /* 0x0000001251517221 */ /* 0x000fe20000000000 */
[----:B--2---:R-:W-:Y:S01]  /*5030*/  @!P3 FMUL R20, R20, R20 ;  /* 0x000000141414b220 */ /* 0x004fe20000400000 */
[----:B------:R-:W-:Y:S02]  /*5040*/  FSETP.GEU.AND P3, PT, R147, -126, PT ;  /* 0xc2fc00009300780b */ /* 0x000fe40003f6e000 */
[----:B------:R-:W-:Y:S01]  /*5050*/  FADD R81, R30, R81 ;  /* 0x000000511e517221 */ /* 0x000fe20000000000 */
[----:B------:R-:W-:-:S05]  /*5060*/  FADD R79, R79, R20 ;  /* 0x000000144f4f7221 */ /* 0x000fca0000000000 */
[----:B------:R-:W-:Y:S01]  /*5070*/  @!P4 FMUL R150, R150, 0.5 ;  /* 0x3f0000009696c820 */ /* 0x000fe20000400000 */
[----:B------:R-:W-:Y:S01]  /*5080*/  FADD R38, R38, R81 ;  /* 0x0000005126267221 */ /* 0x000fe20000000000 */
[----:B------:R-:W-:-:S03]  /*5090*/  FADD R79, R52, R79 ;  /* 0x0000004f344f7221 */ /* 0x000fc60000000000 */
[----:B------:R-:W-:Y:S01]  /*50a0*/  FADD R33, R33, R38 ;  /* 0x0000002621217221 */ /* 0x000fe20000000000 */
[----:B------:R-:W-:Y:S01]  /*50b0*/  FADD R44, R44, R79 ;  /* 0x0000004f2c2c7221 */ /* 0x000fe20000000000 */
[----:B------:R-:W-:Y:S01]  /*50c0*/  @!P3 FMUL R147, R147, 0.5 ;  /* 0x3f0000009393b820 */ /* 0x000fe20000400000 */
[----:B------:R-:W-:Y:S02]  /*50d0*/  WARPGROUP.DEPBAR.LE gsb0, 0x0 ;  /* 0x00008000000079c5 */ /* 0x000fe40000010000 */
[----:B------:R-:W1:Y:S01]  /*50e0*/  MUFU.EX2 R27, R142 ;  /* 0x0000008e001b7308 */ /* 0x000e620000000800 */
[----:B------:R-:W-:Y:S02]  /*50f0*/  F2FP.F16.F32.PACK_AB R24, R10, R65 ;  /* 0x000000410a18723e */ /* 0x000fe400000000ff */
[----:B------:R-:W-:Y:S02]  /*5100*/  F2FP.F16.F32.PACK_AB R26, R12, R11 ;  /* 0x0000000b0c1a723e */ /* 0x000fe400000000ff */
[----:B------:R-:W-:-:S03]  /*5110*/  F2FP.F16.F32.PACK_AB R25, R22, R21 ;  /* 0x000000151619723e */ /* 0x000fc600000000ff */
[----:B------:R-:W2:Y:S08]  /*5120*/  MUFU.EX2 R11, R148 ;  /* 0x00000094000b7308 */ /* 0x000eb00000000800 */
[----:B------:R-:W3:Y:S01]  /*5130*/  MUFU.EX2 R10, R149 ;  /* 0x00000095000a7308 */ /* 0x000ee20000000800 */
[----:B-1----:R-:W-:Y:S01]  /*5140*/  @!P6 FMUL R27, R27, R27 ;  /* 0x0000001b1b1be220 */ /* 0x002fe20000400000 */
[----:B------:R-:W-:-:S03]  /*5150*/  FSETP.GEU.AND P6, PT, R146, -126, PT ;  /* 0xc2fc00009200780b */ /* 0x000fc60003fce000 */
[----:B------:R-:W-:Y:S01]  /*5160*/  FADD R78, R78, R27 ;  /* 0x0000001b4e4e7221 */ /* 0x000fe20000000000 */
[----:B------:R-:W-:Y:S02]  /*5170*/  F2FP.F16.F32.PACK_AB R27, R20, R27 ;  /* 0x0000001b141b723e */ /* 0x000fe400000000ff */
[----:B------:R-:W1:Y:S01]  /*5180*/  MUFU.EX2 R12, R147 ;  /* 0x00000093000c7308 */ /* 0x000e620000000800 */
[----:B--2---:R-:W-:Y:S01]  /*5190*/  @!P2 FMUL R11, R11, R11 ;  /* 0x0000000b0b0ba220 */ /* 0x004fe20000400000 */
[----:B------:R-:W-:Y:S01]  /*51a0*/  WARPGROUP.ARRIVE ;  /* 0x00000000000079c5 */ /* 0x000fe20000000000 */
[----:B------:R-:W-:Y:S01]  /*51b0*/  FSETP.GEU.AND P2, PT, R151, -126, PT ;  /* 0xc2fc00009700780b */ /* 0x000fe20003f4e000 */
[----:B------:R-:W-:Y:S01]  /*51c0*/  FADD R78, R49, R78 ;  /* 0x0000004e314e7221 */ /* 0x000fe20000000000 */
[----:B------:R-:W-:Y:S02]  /*51d0*/  FADD R84, R84, R11 ;  /* 0x0000000b54547221 */ /* 0x000fe40000000000 */
[----:B------:R-:W-:Y:S01]  /*51e0*/  @!P6 FMUL R146, R146, 0.5 ;  /* 0x3f0000009292e820 */ /* 0x000fe20000400000 */
[----:B------:R-:W-:Y:S01]  /*51f0*/  HGMMA.64x32x16.F32 R152, R24, gdesc[UR4].tnspB, R152, gsb0 ;  /* 0x4060000418987df0 */ /* 0x000fe20008000898 */
[----:B---3--:R-:W-:Y:S01]  /*5200*/  @!P1 FMUL R10, R10, R10 ;  /* 0x0000000a0a0a9220 */ /* 0x008fe20000400000 */
[----:B------:R-:W-:Y:S01]  /*5210*/  UIADD3 UR6, UR14, 0x7c0, URZ ;  /* 0x000007c00e067890 */ /* 0x000fe2000fffe03f */
[----:B------:R-:W-:Y:S01]  /*5220*/  FADD R84, R31, R84 ;  /* 0x000000541f547221 */ /* 0x000fe20000000000 */
[----:B------:R-:W-:Y:S01]  /*5230*/  UMOV UR7, 0x80000020 ;  /* 0x8000002000077882 */ /* 0x000fe20000000000 */
[----:B------:R-:W-:Y:S01]  /*5240*/  FADD R85, R85, R10 ;  /* 0x0000000a55557221 */ /* 0x000fe20000000000 */
[----:B------:R-:W-:Y:S01]  /*5250*/  FADD R41, R41, R78 ;  /* 0x0000004e29297221 */ /* 0x000fe20000000000 */
[----:B------:R-:W-:Y:S01]  /*5260*/  FADD R84, R39, R84 ;  /* 0x0000005427547221 */ /* 0x000fe20000000000 */
[----:B------:R-:W-:Y:S01]  /*5270*/  @!P2 FMUL R151, R151, 0.5 ;  /* 0x3f0000009797a820 */ /* 0x000fe20000400000 */
[----:B-1----:R-:W-:Y:S01]  /*5280*/  @!P3 FMUL R12, R12, R12 ;  /* 0x0000000c0c0cb220 */ /* 0x002fe20000400000 */
[----:B------:R-:W-:Y:S01]  /*5290*/  FADD R85, R32, R85 ;  /* 0x0000005520557221 */ /* 0x000fe20000000000 */
[----:B------:R-:W-:Y:S01]  /*52a0*/  FADD R84, R23, R84 ;  /* 0x0000005417547221 */ /* 0x000fe20000000000 */
[----:B------:R-:W1:Y:S02]  /*52b0*/  MUFU.EX2 R20, R151 ;  /* 0x0000009700147308 */ /* 0x000e640000000800 */
[----:B------:R-:W-:Y:S01]  /*52c0*/  FADD R85, R36, R85 ;  /* 0x0000005524557221 */ /* 0x000fe20000000000 */
[----:B------:R-:W-:-:S03]  /*52d0*/  FADD R57, R57, R84 ;  /* 0x0000005439397221 */ /* 0x000fc60000000000 */
[----:B------:R-:W-:-:S04]  /*52e0*/  FADD R28, R28, R85 ;  /* 0x000000551c1c7221 */ /* 0x000fc80000000000 */
[----:B------:R-:W-:-:S04]  /*52f0*/  FADD R28, R33, R28 ;  /* 0x0000001c211c7221 */ /* 0x000fc80000000000 */
[----:B------:R-:W-:Y:S01]  /*5300*/  FADD R21, R57, R28 ;  /* 0x0000001c39157221 */ /* 0x000fe20000000000 */
[----:B-1----:R-:W-:-:S04]  /*5310*/  @!P2 FMUL R20, R20, R20 ;  /* 0x000000141414a220 */ /* 0x002fc80000400000 */
[----:B------:R-:W-:-:S04]  /*5320*/  FADD R87, R87, R20 ;  /* 0x0000001457577221 */ /* 0x000fc80000000000 */
[----:B------:R-:W-:-:S04]  /*5330*/  FADD R87, R56, R87 ;  /* 0x0000005738577221 */ /* 0x000fc80000000000 */
[----:B------:R-:W-:-:S04]  /*5340*/  FADD R87, R48, R87 ;  /* 0x0000005730577221 */ /* 0x000fc80000000000 */
[----:B------:R-:W-:Y:S01]  /*5350*/  FADD R87, R44, R87 ;  /* 0x000000572c577221 */ /* 0x000fe20000000000 */
[----:B------:R-:W-:Y:S02]  /*5360*/  WARPGROUP.DEPBAR.LE gsb0, 0x0 ;  /* 0x00008000000079c5 */ /* 0x000fe40000010000 */
[----:B------:R-:W1:Y:S01]  /*5370*/  MUFU.EX2 R25, R146 ;  /* 0x0000009200197308 */ /* 0x000e620000000800 */
[----:B------:R-:W-:Y:S01]  /*5380*/  F2FP.F16.F32.PACK_AB R26, R10, R11 ;  /* 0x0000000b0a1a723e */ /* 0x000fe200000000ff */
[----:B------:R-:W-:Y:S01]  /*5390*/  FADD R10, R83, R12 ;  /* 0x0000000c530a7221 */ /* 0x000fe20000000000 */
[----:B------:R-:W-:-:S03]  /*53a0*/  F2FP.F16.F32.PACK_AB R24, R18, R13 ;  /* 0x0000000d1218723e */ /* 0x000fc600000000ff */
[----:B------:R-:W-:Y:S02]  /*53b0*/  FADD R10, R51, R10 ;  /* 0x0000000a330a7221 */ /* 0x000fe40000000000 */
[----:B------:R-:W2:Y:S02]  /*53c0*/  MUFU.EX2 R27, R150 ;  /* 0x00000096001b7308 */ /* 0x000ea40000000800 */
[----:B------:R-:W-:-:S04]  /*53d0*/  FADD R43, R43, R10 ;  /* 0x0000000a2b2b7221 */ /* 0x000fc80000000000 */
[----:B------:R-:W-:Y:S01]  /*53e0*/  FADD R42, R42, R43 ;  /* 0x0000002b2a2a7221 */ /* 0x000fe20000000000 */
[----:B-1----:R-:W-:-:S03]  /*53f0*/  @!P6 FMUL R25, R25, R25 ;  /* 0x000000191919e220 */ /* 0x002fc60000400000 */
[----:B------:R-:W-:Y:S01]  /*5400*/  FADD R42, R42, R87 ;  /* 0x000000572a2a7221 */ /* 0x000fe20000000000 */
[----:B------:R-:W-:Y:S01]  /*5410*/  FADD R11, R82, R25 ;  /* 0x00000019520b7221 */ /* 0x000fe20000000000 */
[----:B------:R-:W-:Y:S02]  /*5420*/  F2FP.F16.F32.PACK_AB R25, R12, R25 ;  /* 0x000000190c19723e */ /* 0x000fe400000000ff */
[----:B------:R-:W-:Y:S01]  /*5430*/  IADD3 R12, R2, 0x11020, RZ ;  /* 0x00011020020c7810 */ /* 0x000fe20007ffe0ff */
[----:B--2---:R-:W-:Y:S01]  /*5440*/  @!P4 FMUL R27, R27, R27 ;  /* 0x0000001b1b1bc220 */ /* 0x004fe20000400000 */
[----:B------:R-:W-:Y:S02]  /*5450*/  FADD R11, R54, R11 ;  /* 0x0000000b360b7221 */ /* 0x000fe40000000000 */
[----:B------:R-:W-:Y:S01]  /*5460*/  PRMT R13, RZ, 0x654, R12 ;  /* 0x00000654ff0d7816 */ /* 0x000fe2000000000c */
[----:B------:R-:W-:Y:S01]  /*5470*/  FADD R86, R86, R27 ;  /* 0x0000001b56567221 */ /* 0x000fe20000000000 */
[----:B------:R-:W-:Y:S01]  /*5480*/  F2FP.F16.F32.PACK_AB R27, R20, R27 ;  /* 0x0000001b141b723e */ /* 0x000fe200000000ff */
[----:B------:R-:W-:-:S02]  /*5490*/  FADD R46, R46, R11 ;  /* 0x0000000b2e2e7221 */ /* 0x000fc40000000000 */
[----:B------:R-:W-:Y:S01]  /*54a0*/  FADD R86, R53, R86 ;  /* 0x0000005635567221 */ /* 0x000fe20000000000 */
[----:B------:R-:W-:Y:S01]  /*54b0*/  WARPGROUP.ARRIVE ;  /* 0x00000000000079c5 */ /* 0x000fe20000000000 */
[----:B------:R-:W-:Y:S02]  /*54c0*/  FADD R46, R55, R46 ;  /* 0x0000002e372e7221 */ /* 0x000fe40000000000 */
[----:B------:R-:W-:-:S03]  /*54d0*/  FADD R86, R45, R86 ;  /* 0x000000562d567221 */ /* 0x000fc60000000000 */
[----:B------:R-:W-:Y:S01]  /*54e0*/  HGMMA.64x32x16.F32 R152, R24, gdesc[UR4].tnspB, R152, gsb0 ;  /* 0x4060000418987df0 */ /* 0x000fe20008000898 */
[----:B------:R-:W-:-:S04]  /*54f0*/  FADD R41, R41, R86 ;  /* 0x0000005629297221 */ /* 0x000fc80000000000 */
[----:B------:R-:W-:-:S04]  /*5500*/  FADD R41, R46, R41 ;  /* 0x000000292e297221 */ /* 0x000fc80000000000 */
[----:B------:R-:W-:Y:S01]  /*5510*/  FADD R20, R41, R42 ;  /* 0x0000002a29147221 */ /* 0x000fe20000000000 */
[----:B------:R-:W-:Y:S02]  /*5520*/  WARPGROUP.DEPBAR.LE gsb0, 0x0 ;  /* 0x00008000000079c5 */ /* 0x000fe40000010000 */
[----:B------:R1:W-:Y:S01]  /*5530*/  SYNCS.ARRIVE.TRANS64.RED.A1T0 RZ, [R13+URZ], RZ ;  /* 0x000000ff0dff79a7 */ /* 0x0003e2000810043f */
[----:B------:R-:W-:Y:S05]  /*5540*/  @!P5 BRA `(.L_x_24) ;  /* 0x0000004c0088d947 */ /* 0x000fea0003800000 */
[----:B------:R-:W-:Y:S01]  /*5550*/  MOV R19, R3 ;  /* 0x0000000300137202 */ /* 0x000fe20000000f00 */
[----:B------:R-:W-:Y:S01]  /*5560*/  ULDC.64 UR22, c[0x0][0x198] ;  /* 0x0000660000167ab9 */ /* 0x000fe20000000a00 */
[----:B------:R-:W-:Y:S01]  /*5570*/  MOV R11, R0 ;  /* 0x00000000000b7202 */ /* 0x000fe20000000f00 */
[----:B------:R-:W-:Y:S01]  /*5580*/  ULDC UR15, c[0x0][0x604] ;  /* 0x00018100000f7ab9 */ /* 0x000fe20000000800 */
[----:B-1----:R-:W-:Y:S02]  /*5590*/  MOV R13, 0x1 ;  /* 0x00000001000d7802 */ /* 0x002fe40000000f00 */
[----:B------:R-:W-:-:S07]  /*55a0*/  MOV R15, 0x2 ;  /* 0x00000002000f7802 */ /* 0x000fce0000000f00 */
.L_x_37:
[----:B------:R-:W-:Y:S01]  /*55b0*/  LEA R3, R15, R2, 0x3 ;  /* 0x000000020f037211 */ /* 0x000fe200078e18ff */
[----:B------:R-:W-:Y:S05]  /*55c0*/  YIELD ;  /* 0x0000000000007946 */ /* 0x000fea0003800000 */
[----:B------:R-:W-:-:S04]  /*55d0*/  SHF.L.U32 R0, R4, 0x1f, RZ ;  /* 0x0000001f04007819 */ /* 0x000fc800000006ff */
[----:B-1----:R-:W1:Y:S02]  /*55e0*/  SYNCS.PHASECHK.TRANS64.TRYWAIT P1, [R3+URZ+0x11000], R0 ;  /* 0x01100000030075a7 */ /* 0x002e64000802017f */
[----:B-1----:R-:W-:Y:S05]  /*55f0*/  @!P1 BRA `(.L_x_25) ;  /* 0x0000005c00ac9947 */ /* 0x002fea0003800000 */
.L_x_65:
[----:B------:R-:W-:Y:S05]  /*5600*/  WARPSYNC.ALL ;  /* 0x0000000000007948 */ /* 0x000fea0003800000 */
[----:B------:R-:W-:Y:S01]  /*5610*/  LEA R22, R15, UR20, 0xa ;  /* 0x000000140f167c11 */ /* 0x000fe2000f8e50ff */
[----:B------:R-:W-:Y:S01]  /*5620*/  WARPGROUP.ARRIVE ;  /* 0x00000000000079c5 */ /* 0x000fe20000000000 */
[----:B------:R-:W-:Y:S02]  /*5630*/  MOV R23, 0x80000020 ;  /* 0x8000002000177802 */ /* 0x000fe40000000f00 */
[----:B------:R-:W-:Y:S02]  /*5640*/  R2UR UR6, R22 ;  /* 0x00000000160672ca */ /* 0x000fe400000e0000 */
[----:B------:R-:W-:-:S02]  /*5650*/  R2UR UR7, R23 ;  /* 0x00000000170772ca */ /* 0x000fc400000e0000 */
[----:B------:R-:W-:Y:S02]  /*5660*/  IADD3 R22, R22, 0x2, RZ ;  /* 0x0000000216167810 */ /* 0x000fe40007ffe0ff */
[----:B------:R-:W-:Y:S02]  /*5670*/  MOV R23, 0x80000020 ;  /* 0x8000002000177802 */ /* 0x000fe40000000f00 */
[----:B------:R-:W-:Y:S02]  /*5680*/  R2UR UR18, R22 ;  /* 0x00000000161272ca */ /* 0x000fe400000e0000 */
[----:B------:R-:W-:Y:S02]  /*5690*/  R2UR UR19, R23 ;  /* 0x00000000171372ca */ /* 0x000fe400000e0000 */
[----:B------:R-:W-:-:S03]  /*56a0*/  ISETP.NE.AND P1, PT, R9, RZ, PT ;  /* 0x000000ff0900720c */ /* 0x000fc60003f25270 */
[----:B------:R-:W-:Y:S03]  /*56b0*/  HGMMA.64x256x16.F32 R24, gdesc[UR4], RZ, !UPT, gsb0 ;  /* 0x03e00000041879f0 */ /* 0x000fe6000c0008ff */
[----:B------:R-:W-:Y:S02]  /*56c0*/  WARPGROUP.DEPBAR.LE gsb0, 0x0 ;  /* 0x00008000000079c5 */ /* 0x000fe40000010000 */
[----:B------:R-:W-:-:S15]  /*56d0*/  WARPGROUP.ARRIVE ;  /* 0x00000000000079c5 */ /* 0x000fde0000000000 */
[----:B------:R-:W-:-:S08]  /*56e0*/  NOP ;  /* 0x0000000000007918 */ /* 0x000fd00000000000 */
[----:B------:R-:W-:Y:S03]  /*56f0*/  HGMMA.64x256x16.F32 R24, gdesc[UR16], R24, gsb0 ;  /* 0x03e00000101879f0 */ /* 0x000fe60008000818 */
[----:B------:R-:W-:Y:S02]  /*5700*/  WARPGROUP.DEPBAR.LE gsb0, 0x0 ;  /* 0x00008000000079c5 */ /* 0x000fe40000010000 */
[----:B------:R-:W-:Y:S05]  /*5710*/  @P1 BRA `(.L_x_26) ;  /* 0x0000000000841947 */ /* 0x000fea0003800000 */
[----:B------:R-:W-:-:S13]  /*5720*/  ISETP.LT.OR P2, PT, R7, 0x1, !P0 ;  /* 0x000000010700780c */ /* 0x000fda0004741670 */
[----:B------:R-:W-:Y:S05]  /*5730*/  @P2 BRA `(.L_x_27) ;  /* 0x0000000000782947 */ /* 0x000fea0003800000 */
[----:B-1----:R-:W-:Y:S02]  /*5740*/  LEA R0, R5, R2, 0x3 ;  /* 0x0000000205007211 */ /* 0x002fe400078e18ff */
[----:B------:R-:W-:Y:S02]  /*5750*/  SHF.L.U32 R3, R6, 0x1f, RZ ;  /* 0x0000001f06037819 */ /* 0x000fe400000006ff */
[----:B------:R-:W-:Y:S02]  /*5760*/  ISETP.NE.AND P3, PT, R16, RZ, PT ;  /* 0x000000ff1000720c */ /* 0x000fe40003f65270 */
[----:B------:R-:W1:Y:S02]  /*5770*/  SYNCS.PHASECHK.TRANS64.TRYWAIT P2, [R0+URZ+0x11020], R3 ;  /* 0x01102003000075a7 */ /* 0x000e64000804017f */
[----:B-1----:R-:W-:Y:S09]  /*5780*/  @!P2 BRA `(.L_x_28) ;  /* 0x0000005c005ca947 */ /* 0x002ff20003800000 */
.L_x_66:
[----:B------:R-:W-:Y:S05]  /*5790*/  @P3 BRA `(.L_x_29) ;  /* 0x0000000000143947 */ /* 0x000fea0003800000 */
[----:B------:R-:W-:Y:S02]  /*57a0*/  LOP3.LUT P2, RZ, R17, 0x1f, RZ, 0xc0, !PT ;  /* 0x0000001f11ff7812 */ /* 0x000fe4000784c0ff */
[----:B-1----:R-:W-:-:S04]  /*57b0*/  MOV R3, 0x4000 ;  /* 0x0000400000037802 */ /* 0x002fc80000000f00 */
[----:B------:R2:W-:Y:S07]  /*57c0*/  SYNCS.ARRIVE.TRANS64 RZ, [R0+URZ+0x11000], R3 ;  /* 0x0110000300ff79a7 */ /* 0x0005ee000800003f */
[----:B------:R-:W-:Y:S05]  /*57d0*/  @!P2 BRA `(.L_x_29) ;  /* 0x000000000004a947 */ /* 0x000fea0003800000 */
[----:B------:R-:W-:Y:S01]  /*57e0*/  BPT.TRAP 0x1 ;  /* 0x000000040000795c */ /* 0x000fe20000300000 */
.L_x_29:
[----:B-12---:R-:W-:Y:S01]  /*57f0*/  LEA R3, R5, R2, 0xe ;  /* 0x0000000205037211 */ /* 0x006fe200078e70ff */
[----:B------:R-:W-:Y:S01]  /*5800*/  UIADD3 UR6, UP0, UR22, 0x1f0, URZ ;  /* 0x000001f016067890 */ /* 0x000fe2000ff1e03f */
[----:B------:R-:W-:Y:S01]  /*5810*/  R2UR UR35, R8 ;  /* 0x00000000082372ca */ /* 0x000fe200000e0000 */
[----:B------:R-:W-:Y:S01]  /*5820*/  UMOV UR8, 0x0 ;  /* 0x0000000000087882 */ /* 0x000fe20000000000 */
[----:B------:R-:W-:Y:S01]  /*5830*/  R2UR UR33, R0 ;  /* 0x00000000002172ca */ /* 0x000fe200000e0000 */
[----:B------:R-:W-:Y:S01]  /*5840*/  UIADD3.X UR7, URZ, UR23, URZ, UP0, !UPT ;  /* 0x000000173f077290 */ /* 0x000fe200087fe43f */
[----:B------:R-:W-:Y:S01]  /*5850*/  R2UR UR32, R3 ;  /* 0x00000000032072ca */ /* 0x000fe200000e0000 */
[----:B------:R-:W-:Y:S01]  /*5860*/  UMOV UR9, 0x10000000 ;  /* 0x1000000000097882 */ /* 0x000fe20000000000 */
[----:B------:R-:W-:Y:S01]  /*5870*/  UMOV UR34, URZ ;  /* 0x0000003f00227c82 */ /* 0x000fe20008000000 */
[----:B------:R-:W-:-:S04]  /*5880*/  IADD3 R5, R5, 0x1, RZ ;  /* 0x0000000105057810 */ /* 0x000fc80007ffe0ff */
[C---:B------:R-:W-:Y:S02]  /*5890*/  ISETP.NE.AND P2, PT, R5.reuse, 0x4, PT ;  /* 0x000000040500780c */ /* 0x040fe40003f45270 */
[----:B------:R-:W-:Y:S02]  /*58a0*/  USHF.L.U32 UR35, UR35, 0x8, URZ ;  /* 0x0000000823237899 */ /* 0x000fe4000800063f */
[----:B------:R-:W-:Y:S01]  /*58b0*/  UIADD3 UR33, UR33, 0x11000, URZ ;  /* 0x0001100021217890 */ /* 0x000fe2000fffe03f */
[----:B------:R-:W-:Y:S01]  /*58c0*/  SEL R3, RZ, 0x1, P2 ;  /* 0x00000001ff037807 */ /* 0x000fe20001000000 */
[----:B------:R-:W-:Y:S01]  /*58d0*/  UIADD3 UR32, UR32, 0x1000, URZ ;  /* 0x0000100020207890 */ /* 0x000fe2000fffe03f */
[----:B------:R-:W-:Y:S02]  /*58e0*/  SEL R5, R5, RZ, P2 ;  /* 0x000000ff05057207 */ /* 0x000fe40001000000 */
[----:B------:R-:W-:-:S06]  /*58f0*/  LOP3.LUT R6, R6, R3, RZ, 0x3c, !PT ;  /* 0x0000000306067212 */ /* 0x000fcc00078e3cff */
[----:B------:R2:W-:Y:S02]  /*5900*/  UTMALDG.4D [UR32], [UR6], desc[UR8] ;  /* 0x00000820060075b4 */ /* 0x0005e40008019000 */
[----:B--2---:R-:W-:Y:S01]  /*5910*/  NOP ;  /* 0x0000000000007918 */ /* 0x004fe20000000000 */
.L_x_27:
[----:B------:R-:W-:-:S07]  /*5920*/  IADD3 R7, R7, -0x1, RZ ;  /* 0xffffffff07077810 */ /* 0x000fce0007ffe0ff */
.L_x_26:
[----:B------:R-:W-:Y:S01]  /*5930*/  IADD3 R15, R15, 0x1, RZ ;  /* 0x000000010f0f7810 */ /* 0x000fe20007ffe0ff */
[----:B------:R-:W-:Y:S05]  /*5940*/  WARPSYNC.ALL ;  /* 0x0000000000007948 */ /* 0x000fea0003800000 */
[----:B------:R-:W-:-:S04]  /*5950*/  ISETP.NE.AND P2, PT, R15, 0x4, PT ;  /* 0x000000040f00780c */ /* 0x000fc80003f45270 */
[----:B-1----:R-:W-:Y:S02]  /*5960*/  SEL R3, RZ, 0x1, P2 ;  /* 0x00000001ff037807 */ /* 0x002fe40001000000 */
[----:B------:R-:W-:Y:S02]  /*5970*/  SEL R15, R15, RZ, P2 ;  /* 0x000000ff0f0f7207 */ /* 0x000fe40001000000 */
[----:B------:R-:W-:Y:S02]  /*5980*/  LOP3.LUT R4, R4, R3, RZ, 0x3c, !PT ;  /* 0x0000000304047212 */ /* 0x000fe400078e3cff */
[----:B------:R-:W-:Y:S01]  /*5990*/  FMNMX R0, R24, R19, !PT ;  /* 0x0000001318007209 */ /* 0x000fe20007800000 */
[----:B------:R-:W-:Y:S01]  /*59a0*/  BSSY B0, `(.L_x_30) ;  /* 0x00000a4000007945 */ /* 0x000fe20003800000 */
        /* <DEDUP_REMOVED lines=127> */
[----:B------:R-:W-:Y:S01]  /*61a0*/  LEA R168, R13, R12, 0x3 ;  /* 0x0000000c0da87211 */ /* 0x000fe200078e18ff */
[----:B------:R-:W1:Y:S01]  /*61b0*/  SHFL.BFLY PT, R3, R10, 0x1, 0x1f ;  /* 0x0c201f000a037f89 */ /* 0x000e6200000e0000 */
[----:B------:R-:W-:-:S02]  /*61c0*/  LEA R172, R15, R2, 0x3 ;  /* 0x000000020fac7211 */ /* 0x000fc400078e18ff */
[----:B------:R-:W-:Y:S01]  /*61d0*/  PRMT R168, RZ, 0x654, R168 ;  /* 0x00000654ffa87816 */ /* 0x000fe200000000a8 */
[----:B------:R-:W2:Y:S03]  /*61e0*/  SHFL.BFLY PT, R23, R18, 0x1, 0x1f ;  /* 0x0c201f0012177f89 */ /* 0x000ea600000e0000 */
[----:B------:R3:W-:Y:S01]  /*61f0*/  SYNCS.ARRIVE.TRANS64.RED.A1T0 RZ, [R168+URZ], RZ ;  /* 0x000000ffa8ff79a7 */ /* 0x0007e2000810043f */
[----:B-1----:R-:W-:Y:S02]  /*6200*/  FMNMX R22, R10, R3, !PT ;  /* 0x000000030a167209 */ /* 0x002fe40007800000 */
[----:B--2---:R-:W-:-:S03]  /*6210*/  FMNMX R23, R18, R23, !PT ;  /* 0x0000001712177209 */ /* 0x004fc60007800000 */
[----:B------:R-:W1:Y:S04]  /*6220*/  SHFL.BFLY PT, R3, R22, 0x2, 0x1f ;  /* 0x0c401f0016037f89 */ /* 0x000e6800000e0000 */
[----:B------:R-:W2:Y:S01]  /*6230*/  SHFL.BFLY PT, R0, R23, 0x2, 0x1f ;  /* 0x0c401f0017007f89 */ /* 0x000ea200000e0000 */
[----:B-1----:R-:W-:-:S04]  /*6240*/  FMNMX R3, R22, R3, !PT ;  /* 0x0000000316037209 */ /* 0x002fc80007800000 */
[----:B------:R-:W-:Y:S02]  /*6250*/  FSETP.NEU.AND P2, PT, R3, -INF , PT ;  /* 0xff8000000300780b */ /* 0x000fe40003f4d000 */
[----:B--2---:R-:W-:Y:S02]  /*6260*/  FMNMX R0, R23, R0, !PT ;  /* 0x0000000017007209 */ /* 0x004fe40007800000 */
[----:B------:R-:W-:Y:S02]  /*6270*/  FSEL R170, R3, RZ, P2 ;  /* 0x000000ff03aa7208 */ /* 0x000fe40001000000 */
[----:B------:R-:W-:-:S03]  /*6280*/  FSETP.NEU.AND P3, PT, R0, -INF , PT ;  /* 0xff8000000000780b */ /* 0x000fc60003f6d000 */
[----:B------:R-:W-:Y:S01]  /*6290*/  FADD R10, -R170, R19 ;  /* 0x00000013aa0a7221 */ /* 0x000fe20000000100 */
[----:B------:R-:W-:Y:S02]  /*62a0*/  SHF.L.U32 R19, R4, 0x1f, RZ ;  /* 0x0000001f04137819 */ /* 0x000fe400000006ff */
[----:B------:R-:W-:Y:S01]  /*62b0*/  FSEL R18, R0, RZ, P3 ;  /* 0x000000ff00127208 */ /* 0x000fe20001800000 */
[----:B------:R-:W-:Y:S01]  /*62c0*/  FMUL R10, R10, UR15 ;  /* 0x0000000f0a0a7c20 */ /* 0x000fe20008400000 */
[----:B------:R-:W1:Y:S03]  /*62d0*/  SYNCS.PHASECHK.TRANS64.TRYWAIT P4, [R172+URZ+0x11000], R19 ;  /* 0x01100013ac0075a7 */ /* 0x000e66000808017f */
[----:B------:R-:W-:Y:S01]  /*62e0*/  FADD R11, -R18, R11 ;  /* 0x0000000b120b7221 */ /* 0x000fe20000000100 */
[----:B------:R-:W-:Y:S01]  /*62f0*/  FSETP.GEU.AND P5, PT, R10, -126, PT ;  /* 0xc2fc00000a00780b */ /* 0x000fe20003fae000 */
[----:B------:R-:W-:-:S02]  /*6300*/  FMUL R18, R18, UR15 ;  /* 0x0000000f12127c20 */ /* 0x000fc40008400000 */
[----:B------:R-:W-:Y:S02]  /*6310*/  FMUL R11, R11, UR15 ;  /* 0x0000000f0b0b7c20 */ /* 0x000fe40008400000 */
[--C-:B------:R-:W-:Y:S01]  /*6320*/  FFMA R26, R26, UR15, -R18.reuse ;  /* 0x0000000f1a1a7c23 */ /* 0x100fe20008000812 */
[--C-:B------:R-:W-:Y:S01]  /*6330*/  FFMA R27, R27, UR15, -R18.reuse ;  /* 0x0000000f1b1b7c23 */ /* 0x100fe20008000812 */
[----:B---3--:R-:W-:Y:S01]  /*6340*/  FFMA R168, R30, UR15, -R18 ;  /* 0x0000000f1ea87c23 */ /* 0x008fe20008000812 */
[----:B------:R-:W-:Y:S02]  /*6350*/  FSETP.GEU.AND P6, PT, R11, -126, PT ;  /* 0xc2fc00000b00780b */ /* 0x000fe40003fce000 */
[----:B------:R-:W-:Y:S02]  /*6360*/  FSETP.GEU.AND P2, PT, R26, -126, PT ;  /* 0xc2fc00001a00780b */ /* 0x000fe40003f4e000 */
[----:B------:R-:W-:Y:S01]  /*6370*/  FSETP.GEU.AND P3, PT, R27, -126, PT ;  /* 0xc2fc00001b00780b */ /* 0x000fe20003f6e000 */
[----:B------:R-:W-:-:S04]  /*6380*/  @!P5 FMUL R10, R10, 0.5 ;  /* 0x3f0000000a0ad820 */ /* 0x000fc80000400000 */
[----:B------:R2:W3:Y:S04]  /*6390*/  MUFU.EX2 R22, R10 ;  /* 0x0000000a00167308 */ /* 0x0004e80000000800 */
[----:B------:R-:W-:Y:S02]  /*63a0*/  @!P6 FMUL R11, R11, 0.5 ;  /* 0x3f0000000b0be820 */ /* 0x000fe40000400000 */
[----:B------:R-:W-:Y:S02]  /*63b0*/  @!P2 FMUL R26, R26, 0.5 ;  /* 0x3f0000001a1aa820 */ /* 0x000fe40000400000 */
[----:B------:R2:W4:Y:S02]  /*63c0*/  MUFU.EX2 R23, R11 ;  /* 0x0000000b00177308 */ /* 0x0005240000000800 */
[----:B-123--:R-:W-:Y:S05]  /*63d0*/  @!P4 BRA `(.L_x_31) ;  /* 0x00000050005cc947 */ /* 0x00efea0003800000 */
.L_x_67:
[----:B------:R-:W-:Y:S05]  /*63e0*/  BSYNC B0 ;  /* 0x0000000000007941 */ /* 0x000fea0003800000 */
.L_x_30:
[----:B------:R-:W-:Y:S01]  /*63f0*/  @!P3 FMUL R27, R27, 0.5 ;  /* 0x3f0000001b1bb820 */ /* 0x000fe20000400000 */
[--C-:B------:R-:W-:Y:S01]  /*6400*/  FFMA R169, R31, UR15, -R18.reuse ;  /* 0x0000000f1fa97c23 */ /* 0x100fe20008000812 */
[----:B-1----:R-:W-:Y:S01]  /*6410*/  FMUL R19, R170, UR15 ;  /* 0x0000000faa137c20 */ /* 0x002fe20008400000 */
[----:B------:R-:W-:Y:S01]  /*6420*/  @!P5 FMUL R22, R22, R22 ;  /* 0x000000161616d220 */ /* 0x000fe20000400000 */
[----:B------:R-:W1:Y:S01]  /*6430*/  MUFU.EX2 R31, R27 ;  /* 0x0000001b001f7308 */ /* 0x000e620000000800 */
[----:B------:R-:W-:Y:S01]  /*6440*/  FSETP.GEU.AND P4, PT, R168, -126, PT ;  /* 0xc2fc0000a800780b */ /* 0x000fe20003f8e000 */
[--C-:B------:R-:W-:Y:S01]  /*6450*/  FFMA R10, R28, UR15, -R19.reuse ;  /* 0x0000000f1c0a7c23 */ /* 0x100fe20008000813 */
[----:B------:R-:W-:Y:S01]  /*6460*/  FSETP.GEU.AND P5, PT, R169, -126, PT ;  /* 0xc2fc0000a900780b */ /* 0x000fe20003fae000 */
[--C-:B------:R-:W-:Y:S01]  /*6470*/  FFMA R11, R29, UR15, -R19.reuse ;  /* 0x0000000f1d0b7c23 */ /* 0x100fe20008000813 */
[--C-:B------:R-:W-:Y:S01]  /*6480*/  FFMA R170, R32, UR15, -R19.reuse ;  /* 0x0000000f20aa7c23 */ /* 0x100fe20008000813 */
[--C-:B------:R-:W-:Y:S01]  /*6490*/  FFMA R173, R33, UR15, -R19.reuse ;  /* 0x0000000f21ad7c23 */ /* 0x100fe20008000813 */
[--C-:B------:R-:W-:Y:S01]  /*64a0*/  FFMA R33, R35, UR15, -R18.reuse ;  /* 0x0000000f23217c23 */ /* 0x100fe20008000812 */
[--C-:B------:R-:W-:Y:S01]  /*64b0*/  FFMA R24, R24, UR15, -R19.reuse ;  /* 0x0000000f18187c23 */ /* 0x100fe20008000813 */
[----:B----4-:R-:W-:Y:S01]  /*64c0*/  @!P6 FMUL R23, R23, R23 ;  /* 0x000000171717e220 */ /* 0x010fe20000400000 */
[--C-:B------:R-:W-:Y:S01]  /*64d0*/  FFMA R35, R37, UR15, -R19.reuse ;  /* 0x0000000f25237c23 */ /* 0x100fe20008000813 */
[--C-:B------:R-:W-:Y:S01]  /*64e0*/  FFMA R37, R38, UR15, -R18.reuse ;  /* 0x0000000f26257c23 */ /* 0x100fe20008000812 */
[--C-:B------:R-:W-:Y:S01]  /*64f0*/  FFMA R38, R40, UR15, -R19.reuse ;  /* 0x0000000f28267c23 */ /* 0x100fe20008000813 */
[----:B------:R-:W-:Y:S01]  /*6500*/  FSETP.GEU.AND P6, PT, R24, -126, PT ;  /* 0xc2fc00001800780b */ /* 0x000fe20003fce000 */
[----:B------:R-:W-:Y:S01]  /*6510*/  @!P4 FMUL R168, R168, 0.5 ;  /* 0x3f000000a8a8c820 */ /* 0x000fe20000400000 */
[--C-:B------:R-:W-:Y:S01]  /*6520*/  FFMA R172, R34, UR15, -R18.reuse ;  /* 0x0000000f22ac7c23 */ /* 0x100fe20008000812 */
[----:B------:R-:W-:Y:S01]  /*6530*/  @!P5 FMUL R169, R169, 0.5 ;  /* 0x3f000000a9a9d820 */ /* 0x000fe20000400000 */
[----:B-1----:R-:W-:Y:S01]  /*6540*/  @!P3 FMUL R31, R31, R31 ;  /* 0x0000001f1f1fb220 */ /* 0x002fe20000400000 */
[----:B------:R-:W-:Y:S01]  /*6550*/  FSETP.GEU.AND P3, PT, R10, -126, PT ;  /* 0xc2fc00000a00780b */ /* 0x000fe20003f6e000 */
[--C-:B------:R-:W-:Y:S01]  /*6560*/  FFMA R34, R36, UR15, -R19.reuse ;  /* 0x0000000f24227c23 */ /* 0x100fe20008000813 */
[----:B------:R-:W1:Y:S01]  /*6570*/  MUFU.EX2 R168, R168 ;  /* 0x000000a800a87308 */ /* 0x000e620000000800 */
[--C-:B------:R-:W-:Y:S01]  /*6580*/  FFMA R40, R42, UR15, -R18.reuse ;  /* 0x0000000f2a287c23 */ /* 0x100fe20008000812 */
[--C-:B------:R-:W-:Y:S01]  /*6590*/  FFMA R45, R45, UR15, -R19.reuse ;  /* 0x0000000f2d2d7c23 */ /* 0x100fe20008000813 */
[--C-:B------:R-:W-:Y:S01]  /*65a0*/  FFMA R36, R39, UR15, -R18.reuse ;  /* 0x0000000f27247c23 */ /* 0x100fe20008000812 */
[--C-:B------:R-:W-:Y:S01]  /*65b0*/  FFMA R39, R41, UR15, -R19.reuse ;  /* 0x0000000f29277c23 */ /* 0x100fe20008000813 */
[--C-:B------:R-:W-:Y:S01]  /*65c0*/  FFMA R25, R25, UR15, -R19.reuse ;  /* 0x0000000f19197c23 */ /* 0x100fe20008000813 */
[----:B------:R-:W-:Y:S01]  /*65d0*/  @!P6 FMUL R24, R24, 0.5 ;  /* 0x3f0000001818e820 */ /* 0x000fe20000400000 */
[--C-:B------:R-:W-:Y:S01]  /*65e0*/  FFMA R41, R43, UR15, -R18.reuse ;  /* 0x0000000f2b297c23 */ /* 0x100fe20008000812 */
[----:B------:R-:W2:Y:S01]  /*65f0*/  MUFU.EX2 R169, R169 ;  /* 0x000000a900a97308 */ /* 0x000ea20000000800 */
[--C-:B------:R-:W-:Y:S01]  /*6600*/  FFMA R46, R46, UR15, -R18.reuse ;  /* 0x0000000f2e2e7c23 */ /* 0x100fe20008000812 */
[--C-:B------:R-:W-:Y:S01]  /*6610*/  FFMA R42, R44, UR15, -R19.reuse ;  /* 0x0000000f2c2a7c23 */ /* 0x100fe20008000813 */
[----:B------:R-:W-:Y:S01]  /*6620*/  @!P3 FMUL R10, R10, 0.5 ;  /* 0x3f0000000a0ab820 */ /* 0x000fe20000400000 */
[--C-:B------:R-:W-:Y:S01]  /*6630*/  FFMA R44, R49, UR15, -R19.reuse ;  /* 0x0000000f312c7c23 */ /* 0x100fe20008000813 */
[----:B------:R-:W-:Y:S05]  /*6640*/  WARPSYNC.ALL ;  /* 0x0000000000007948 */ /* 0x000fea0003800000 */
[----:B------:R3:W4:Y:S01]  /*6650*/  MUFU.EX2 R29, R10 ;  /* 0x0000000a001d7308 */ /* 0x0007220000000800 */
[----:B-1----:R-:W-:Y:S01]  /*6660*/  @!P4 FMUL R168, R168, R168 ;  /* 0x000000a8a8a8c220 */ /* 0x002fe20000400000 */
[----:B------:R-:W-:Y:S01]  /*6670*/  FSETP.GEU.AND P4, PT, R11, -126, PT ;  /* 0xc2fc00000b00780b */ /* 0x000fe20003f8e000 */
[-C--:B------:R-:W-:Y:S01]  /*6680*/  FMUL R152, R152, R22.reuse ;  /* 0x0000001698987220 */ /* 0x080fe20000400000 */
[-C--:B------:R-:W-:Y:S01]  /*6690*/  FMUL R153, R153, R22.reuse ;  /* 0x0000001699997220 */ /* 0x080fe20000400000 */
[-C--:B------:R-:W-:Y:S01]  /*66a0*/  FMUL R156, R156, R22.reuse ;  /* 0x000000169c9c7220 */ /* 0x080fe20000400000 */
[-C--:B------:R-:W-:Y:S01]  /*66b0*/  FMUL R157, R157, R22.reuse ;  /* 0x000000169d9d7220 */ /* 0x080fe20000400000 */
[----:B--2---:R-:W-:Y:S01]  /*66c0*/  @!P5 FMUL R169, R169, R169 ;  /* 0x000000a9a9a9d220 */ /* 0x004fe20000400000 */
[----:B------:R-:W-:Y:S01]  /*66d0*/  FSETP.GEU.AND P5, PT, R170, -126, PT ;  /* 0xc2fc0000aa00780b */ /* 0x000fe20003fae000 */
[----:B------:R-:W1:Y:S01]  /*66e0*/  MUFU.EX2 R171, R24 ;  /* 0x0000001800ab7308 */ /* 0x000e620000000800 */
[--C-:B---3--:R-:W-:Y:S01]  /*66f0*/  FFMA R10, R47, UR15, -R18.reuse ;  /* 0x0000000f2f0a7c23 */ /* 0x108fe20008000812 */
[-C--:B------:R-:W-:Y:S01]  /*6700*/  FMUL R160, R160, R22.reuse ;  /* 0x00000016a0a07220 */ /* 0x080fe20000400000 */
[-C--:B------:R-:W-:Y:S01]  /*6710*/  FMUL R161, R161, R22.reuse ;  /* 0x00000016a1a17220 */ /* 0x080fe20000400000 */
[-C--:B------:R-:W-:Y:S01]  /*6720*/  FMUL R164, R164, R22.reuse ;  /* 0x00000016a4a47220 */ /* 0x080fe20000400000 */
[----:B------:R-:W-:Y:S01]  /*6730*/  FMUL R165, R165, R22 ;  /* 0x00000016a5a57220 */ /* 0x000fe20000400000 */
[----:B------:R-:W-:Y:S01]  /*6740*/  @!P4 FMUL R11, R11, 0.5 ;  /* 0x3f0000000b0bc820 */ /* 0x000fe20000400000 */
[----:B------:R-:W-:Y:S01]  /*6750*/  FMUL R154, R154, R23 ;  /* 0x000000179a9a7220 */ /* 0x000fe20000400000 */
[----:B----4-:R-:W-:Y:S01]  /*6760*/  @!P3 FMUL R29, R29, R29 ;  /* 0x0000001d1d1db220 */ /* 0x010fe20000400000 */
[----:B------:R-:W-:Y:S01]  /*6770*/  FSETP.GEU.AND P3, PT, R33, -126, PT ;  /* 0xc2fc00002100780b */ /* 0x000fe20003f6e000 */
[----:B------:R2:W3:Y:S01]  /*6780*/  MUFU.EX2 R32, R11 ;  /* 0x0000000b00207308 */ /* 0x0004e20000000800 */
[-C--:B------:R-:W-:Y:S01]  /*6790*/  FMUL R155, R155, R23.reuse ;  /* 0x000000179b9b7220 */ /* 0x080fe20000400000 */
[----:B------:R-:W-:Y:S01]  /*67a0*/  @!P5 FMUL R170, R170, 0.5 ;  /* 0x3f000000aaaad820 */ /* 0x000fe20000400000 */
[-C--:B------:R-:W-:Y:S01]  /*67b0*/  FMUL R158, R158, R23.reuse ;  /* 0x000000179e9e7220 */ /* 0x080fe20000400000 */
[-C--:B------:R-:W-:Y:S01]  /*67c0*/  FMUL R159, R159, R23.reuse ;  /* 0x000000179f9f7220 */ /* 0x080fe20000400000 */
[-C--:B------:R-:W-:Y:S01]  /*67d0*/  FMUL R162, R162, R23.reuse ;  /* 0x00000017a2a27220 */ /* 0x080fe20000400000 */
[----:B------:R-:W-:Y:S01]  /*67e0*/  FMUL R163, R163, R23 ;  /* 0x00000017a3a37220 */ /* 0x000fe20000400000 */
[----:B-1----:R-:W-:Y:S01]  /*67f0*/  @!P6 FMUL R171, R171, R171 ;  /* 0x000000abababe220 */ /* 0x002fe20000400000 */
[----:B------:R-:W1:Y:S01]  /*6800*/  MUFU.EX2 R170, R170 ;  /* 0x000000aa00aa7308 */ /* 0x000e620000000800 */
[----:B------:R-:W-:Y:S01]  /*6810*/  FSETP.GEU.AND P6, PT, R173, -126, PT ;  /* 0xc2fc0000ad00780b */ /* 0x000fe20003fce000 */
[--C-:B--2---:R-:W-:Y:S01]  /*6820*/  FFMA R11, R50, UR15, -R18.reuse ;  /* 0x0000000f320b7c23 */ /* 0x104fe20008000812 */
[-C--:B------:R-:W-:Y:S01]  /*6830*/  FMUL R166, R166, R23.reuse ;  /* 0x00000017a6a67220 */ /* 0x080fe20000400000 */
[----:B------:R-:W-:Y:S01]  /*6840*/  @!P3 FMUL R33, R33, 0.5 ;  /* 0x3f0000002121b820 */ /* 0x000fe20000400000 */
[----:B------:R-:W-:Y:S01]  /*6850*/  FMUL R167, R167, R23 ;  /* 0x00000017a7a77220 */ /* 0x000fe20000400000 */
[----:B------:R-:W-:Y:S01]  /*6860*/  F2FP.F16.F32.PACK_AB R27, R169, R168 ;  /* 0x000000a8a91b723e */ /* 0x000fe200000000ff */
[--C-:B------:R-:W-:Y:S01]  /*6870*/  FFMA R43, R48, UR15, -R19.reuse ;  /* 0x0000000f302b7c23 */ /* 0x100fe20008000813 */
[----:B------:R2:W4:Y:S01]  /*6880*/  MUFU.EX2 R30, R26 ;  /* 0x0000001a001e7308 */ /* 0x0005220000000800 */
[----:B---3--:R-:W-:Y:S01]  /*6890*/  @!P4 FMUL R32, R32, R32 ;  /* 0x000000202020c220 */ /* 0x008fe20000400000 */
[----:B------:R-:W-:Y:S01]  /*68a0*/  FSETP.GEU.AND P4, PT, R34, -126, PT ;  /* 0xc2fc00002200780b */ /* 0x000fe20003f8e000 */
[--C-:B------:R-:W-:Y:S01]  /*68b0*/  FFMA R48, R51, UR15, -R18.reuse ;  /* 0x0000000f33307c23 */ /* 0x100fe20008000812 */
[--C-:B------:R-:W-:Y:S01]  /*68c0*/  FFMA R51, R53, UR15, -R19.reuse ;  /* 0x0000000f35337c23 */ /* 0x100fe20008000813 */
[--C-:B------:R-:W-:Y:S01]  /*68d0*/  FFMA R53, R56, UR15, -R19.reuse ;  /* 0x0000000f38357c23 */ /* 0x100fe20008000813 */
[----:B------:R-:W-:Y:S01]  /*68e0*/  @!P6 FMUL R173, R173, 0.5 ;  /* 0x3f000000adade820 */ /* 0x000fe20000400000 */
[--C-:B------:R-:W-:Y:S01]  /*68f0*/  FFMA R55, R55, UR15, -R18.reuse ;  /* 0x0000000f37377c23 */ /* 0x100fe20008000812 */
[----:B------:R-:W3:Y:S01]  /*6900*/  MUFU.EX2 R33, R33 ;  /* 0x0000002100217308 */ /* 0x000ee20000000800 */
[----:B-1----:R-:W-:Y:S01]  /*6910*/  @!P5 FMUL R170, R170, R170 ;  /* 0x000000aaaaaad220 */ /* 0x002fe20000400000 */
[----:B------:R-:W-:Y:S01]  /*6920*/  FSETP.GEU.AND P5, PT, R35, -126, PT ;  /* 0xc2fc00002300780b */ /* 0x000fe20003fae000 */
[--C-:B------:R-:W-:Y:S01]  /*6930*/  FFMA R174, R58, UR15, -R18.reuse ;  /* 0x0000000f3aae7c23 */ /* 0x100fe20008000812 */
[----:B--2---:R-:W-:Y:S01]  /*6940*/  F2FP.F16.F32.PACK_AB R26, R32, R29 ;  /* 0x0000001d201a723e */ /* 0x004fe200000000ff */
        /* <DEDUP_REMOVED lines=11> */
[----:B------:R-:W2:Y:S01]  /*6a00*/  MUFU.EX2 R34, R34 ;  /* 0x0000002200227308 */ /* 0x000ea20000000800 */
        /* <DEDUP_REMOVED lines=8> */
[----:B-1----:R-:W-:Y:S01]  /*6a90*/  @!P6 FMUL R173, R173, R173 ;  /* 0x000000adadade220 */ /* 0x002fe20000400000 */
[----:B------:R-:W-:Y:S01]  /*6aa0*/  FSETP.GEU.AND P6, PT, R37, -126, PT ;  /* 0xc2fc00002500780b */ /* 0x000fe20003fce000 */
[--C-:B------:R-:W-:Y:S01]  /*6ab0*/  FFMA R62, R67, UR15, -R18.reuse ;  /* 0x0000000f433e7c23 */ /* 0x100fe20008000812 */
[--C-:B------:R-:W-:Y:S01]  /*6ac0*/  FFMA R65, R68, UR15, -R19.reuse ;  /* 0x0000000f44417c23 */ /* 0x100fe20008000813 */
[--C-:B------:R-:W-:Y:S01]  /*6ad0*/  FFMA R67, R70, UR15, -R18.reuse ;  /* 0x0000000f46437c23 */ /* 0x100fe20008000812 */
[--C-:B------:R-:W-:Y:S01]  /*6ae0*/  FFMA R68, R71, UR15, -R18.reuse ;  /* 0x0000000f47447c23 */ /* 0x100fe20008000812 */
[----:B------:R-:W-:Y:S01]  /*6af0*/  @!P3 FMUL R38, R38, 0.5 ;  /* 0x3f0000002626b820 */ /* 0x000fe20000400000 */
[----:B------:R1:W4:Y:S01]  /*6b00*/  MUFU.EX2 R28, R25 ;  /* 0x00000019001c7308 */ /* 0x0003220000000800 */
[----:B--2---:R-:W-:Y:S01]  /*6b10*/  @!P4 FMUL R34, R34, R34 ;  /* 0x000000222222c220 */ /* 0x004fe20000400000 */
        /* <DEDUP_REMOVED lines=10> */
[----:B-1----:R-:W-:Y:S01]  /*6bc0*/  F2FP.F16.F32.PACK_AB R25, R31, R30 ;  /* 0x0000001e1f19723e */ /* 0x002fe200000000ff */
        /* <DEDUP_REMOVED lines=9> */
[----:B------:R-:W-:Y:S01]  /*6c60*/  F2FP.F16.F32.PACK_AB R24, R28, R171 ;  /* 0x000000ab1c18723e */ /* 0x000fe200000000ff */
[----:B------:R-:W-:Y:S01]  /*6c70*/  @!P5 FMUL R40, R40, 0.5 ;  /* 0x3f0000002828d820 */ /* 0x000fe20000400000 */
[----:B------:R-:W3:Y:S01]  /*6c80*/  MUFU.EX2 R39, R39 ;  /* 0x0000002700277308 */ /* 0x000ee20000000800 */
[----:B--2---:R-:W-:Y:S01]  /*6c90*/  @!P3 FMUL R38, R38, R38 ;  /* 0x000000262626b220 */ /* 0x004fe20000400000 */
[----:B------:R-:W-:Y:S01]  /*6ca0*/  FSETP.GEU.AND P3, PT, R45, -126, PT ;  /* 0xc2fc00002d00780b */ /* 0x000fe20003f6e000 */
[----:B------:R-:W-:Y:S01]  /*6cb0*/  WARPGROUP.ARRIVE ;  /* 0x00000000000079c5 */ /* 0x000fe20000000000 */
[--C-:B------:R-:W-:Y:S01]  /*6cc0*/  FFMA R84, R87, UR15, -R18.reuse ;  /* 0x0000000f57547c23 */ /* 0x100fe20008000812 */
[--C-:B------:R-:W-:Y:S01]  /*6cd0*/  FFMA R86, R89, UR15, -R19.reuse ;  /* 0x0000000f59567c23 */ /* 0x100fe20008000813 */
[--C-:B------:R-:W-:Y:S01]  /*6ce0*/  FFMA R87, R90, UR15, -R18.reuse ;  /* 0x0000000f5a577c23 */ /* 0x100fe20008000812 */
[----:B------:R-:W-:Y:S01]  /*6cf0*/  @!P2 FMUL R172, R172, 0.5 ;  /* 0x3f000000acaca820 */ /* 0x000fe20000400000 */
[----:B------:R-:W2:Y:S01]  /*6d00*/  MUFU.EX2 R40, R40 ;  /* 0x0000002800287308 */ /* 0x000ea20000000800 */
        /* <DEDUP_REMOVED lines=28> */
[----:B------:R-:W-:Y:S01]  /*6ed0*/  FFMA R113, R113, UR15, -R19 ;  /* 0x0000000f71717c23 */ /* 0x000fe20008000813 */
[----:B------:R-:W-:Y:S01]  /*6ee0*/  FFMA R114, R114, UR15, -R18 ;  /* 0x0000000f72727c23 */ /* 0x000fe20008000812 */
[----:B------:R-:W-:Y:S01]  /*6ef0*/  @!P5 FMUL R10, R10, 0.5 ;  /* 0x3f0000000a0ad820 */ /* 0x000fe20000400000 */
[----:B------:R-:W1:Y:S01]  /*6f00*/  MUFU.EX2 R46, R46 ;  /* 0x0000002e002e7308 */ /* 0x000e620000000800 */
[----:B---3--:R-:W-:Y:S01]  /*6f10*/  @!P3 FMUL R47, R47, R47 ;  /* 0x0000002f2f2fb220 */ /* 0x008fe20000400000 */
[----:B------:R-:W-:Y:S01]  /*6f20*/  FSETP.GEU.AND P3, PT, R11, -126, PT ;  /* 0xc2fc00000b00780b */ /* 0x000fe20003f6e000 */
[----:B------:R-:W-:Y:S01]  /*6f30*/  FFMA R20, R23, R20, R30 ;  /* 0x0000001417147223 */ /* 0x000fe2000000001e */
[----:B------:R-:W-:Y:S01]  /*6f40*/  FFMA R21, R22, R21, R171 ;  /* 0x0000001516157223 */ /* 0x000fe200000000ab */
[----:B------:R-:W-:Y:S01]  /*6f50*/  FFMA R115, R115, UR15, -R18 ;  /* 0x0000000f73737c23 */ /* 0x000fe20008000812 */
[----:B------:R-:W-:Y:S01]  /*6f60*/  FFMA R116, R116, UR15, -R19 ;  /* 0x0000000f74747c23 */ /* 0x000fe20008000813 */
[----:B------:R-:W-:Y:S01]  /*6f70*/  @!P2 FMUL R36, R36, 0.5 ;  /* 0x3f0000002424a820 */ /* 0x000fe20000400000 */
[----:B------:R3:W4:Y:S01]  /*6f80*/  MUFU.EX2 R49, R10 ;  /* 0x0000000a00317308 */ /* 0x0007220000000800 */
[----:B--2---:R-:W-:Y:S01]  /*6f90*/  @!P6 FMUL R41, R41, R41 ;  /* 0x000000292929e220 */ /* 0x004fe20000400000 */
[----:B------:R-:W-:Y:S01]  /*6fa0*/  FSETP.GEU.AND P6, PT, R43, -126, PT ;  /* 0xc2fc00002b00780b */ /* 0x000fe20003fce000 */
[----:B------:R-:W-:Y:S01]  /*6fb0*/  FADD R31, R20, R31 ;  /* 0x0000001f141f7221 */ /* 0x000fe20000000000 */
[----:B------:R-:W-:Y:S01]  /*6fc0*/  FADD R28, R21, R28 ;  /* 0x0000001c151c7221 */ /* 0x000fe20000000000 */
[----:B------:R-:W-:Y:S01]  /*6fd0*/  MOV R21, 0x80000020 ;  /* 0x8000002000157802 */ /* 0x000fe20000000f00 */
[----:B------:R-:W-:Y:S01]  /*6fe0*/  FFMA R30, R118, UR15, -R18 ;  /* 0x0000000f761e7c23 */ /* 0x000fe20008000812 */
[----:B------:R-:W-:Y:S01]  /*6ff0*/  @!P3 FMUL R11, R11, 0.5 ;  /* 0x3f0000000b0bb820 */ /* 0x000fe20000400000 */
[----:B------:R-:W2:Y:S01]  /*7000*/  MUFU.EX2 R36, R36 ;  /* 0x0000002400247308 */ /* 0x000ea20000000800 */
[----:B---3--:R-:W-:Y:S01]  /*7010*/  LEA R10, R15, UR14, 0xa ;  /* 0x0000000e0f0a7c11 */ /* 0x008fe2000f8e50ff */
[----:B-1----:R-:W-:Y:S01]  /*7020*/  @!P4 FMUL R46, R46, R46 ;  /* 0x0000002e2e2ec220 */ /* 0x002fe20000400000 */
[----:B------:R-:W-:Y:S01]  /*7030*/  FSETP.GEU.AND P4, PT, R48, -126, PT ;  /* 0xc2fc00003000780b */ /* 0x000fe20003f8e000 */
[----:B------:R-:W-:Y:S01]  /*7040*/  FADD R29, R28, R29 ;  /* 0x0000001d1c1d7221 */ /* 0x000fe20000000000 */
[----:B------:R-:W-:Y:S01]  /*7050*/  R2UR UR6, R10 ;  /* 0x000000000a0672ca */ /* 0x000fe200000e0000 */
[----:B------:R-:W-:Y:S01]  /*7060*/  FADD R168, R31, R168 ;  /* 0x000000a81fa87221 */ /* 0x000fe20000000000 */
[----:B------:R-:W-:Y:S01]  /*7070*/  @!P6 FMUL R43, R43, 0.5 ;  /* 0x3f0000002b2be820 */ /* 0x000fe20000400000 */
[----:B------:R1:W3:Y:S01]  /*7080*/  MUFU.EX2 R45, R11 ;  /* 0x0000000b002d7308 */ /* 0x0002e20000000800 */
[----:B----4-:R-:W-:Y:S01]  /*7090*/  @!P5 FMUL R49, R49, R49 ;  /* 0x000000313131d220 */ /* 0x010fe20000400000 */
[----:B------:R-:W-:Y:S01]  /*70a0*/  FSETP.GEU.AND P5, PT, R50, -126, PT ;  /* 0xc2fc00003200780b */ /* 0x000fe20003fae000 */
[----:B------:R-:W-:Y:S01]  /*70b0*/  FADD R29, R29, R32 ;  /* 0x000000201d1d7221 */ /* 0x000fe20000000000 */
[----:B------:R-:W-:Y:S01]  /*70c0*/  IADD3 R20, R10, 0x280, RZ ;  /* 0x000002800a147810 */ /* 0x000fe20007ffe0ff */
[--C-:B------:R-:W-:Y:S01]  /*70d0*/  FFMA R31, R119, UR15, -R18.reuse ;  /* 0x0000000f771f7c23 */ /* 0x100fe20008000812 */
[----:B------:R-:W-:Y:S01]  /*70e0*/  FADD R169, R168, R169 ;  /* 0x000000a9a8a97221 */ /* 0x000fe20000000000 */
[--C-:B------:R-:W-:Y:S01]  /*70f0*/  FFMA R32, R120, UR15, -R19.reuse ;  /* 0x0000000f78207c23 */ /* 0x100fe20008000813 */
[----:B------:R-:W-:Y:S01]  /*7100*/  @!P4 FMUL R48, R48, 0.5 ;  /* 0x3f0000003030c820 */ /* 0x000fe20000400000 */
[----:B-1----:R-:W-:Y:S01]  /*7110*/  MOV R11, 0x80000020 ;  /* 0x80000020000b7802 */ /* 0x002fe20000000f00 */
[----:B------:R-:W1:Y:S01]  /*7120*/  MUFU.EX2 R43, R43 ;  /* 0x0000002b002b7308 */ /* 0x000e620000000800 */
[----:B--2---:R-:W-:Y:S01]  /*7130*/  @!P2 FMUL R36, R36, R36 ;  /* 0x000000242424a220 */ /* 0x004fe20000400000 */
[----:B------:R-:W-:Y:S01]  /*7140*/  FSETP.GEU.AND P2, PT, R42, -126, PT ;  /* 0xc2fc00002a00780b */ /* 0x000fe20003f4e000 */
[--C-:B------:R-:W-:Y:S01]  /*7150*/  FFMA R126, R126, UR15, -R18.reuse ;  /* 0x0000000f7e7e7c23 */ /* 0x100fe20008000812 */
[----:B------:R-:W-:Y:S01]  /*7160*/  R2UR UR7, R11 ;  /* 0x000000000b0772ca */ /* 0x000fe200000e0000 */
[----:B------:R-:W-:Y:S01]  /*7170*/  @!P5 FMUL R50, R50, 0.5 ;  /* 0x3f0000003232d820 */ /* 0x000fe20000400000 */
[--C-:B------:R-:W-:Y:S01]  /*7180*/  FFMA R128, R128, UR15, -R19.reuse ;  /* 0x0000000f80807c23 */ /* 0x100fe20008000813 */
[----:B---3--:R-:W-:Y:S01]  /*7190*/  @!P3 FMUL R45, R45, R45 ;  /* 0x0000002d2d2db220 */ /* 0x008fe20000400000 */
[----:B------:R-:W2:Y:S01]  /*71a0*/  MUFU.EX2 R48, R48 ;  /* 0x0000003000307308 */ /* 0x000ea20000000800 */
[----:B------:R-:W-:Y:S01]  /*71b0*/  FSETP.GEU.AND P3, PT, R55, -126, PT ;  /* 0xc2fc00003700780b */ /* 0x000fe20003f6e000 */
[--C-:B------:R-:W-:Y:S01]  /*71c0*/  FFMA R129, R129, UR15, -R19.reuse ;  /* 0x0000000f81817c23 */ /* 0x100fe20008000813 */
[--C-:B------:R-:W-:Y:S01]  /*71d0*/  FFMA R130, R130, UR15, -R18.reuse ;  /* 0x0000000f82827c23 */ /* 0x100fe20008000812 */
[--C-:B------:R-:W-:Y:S01]  /*71e0*/  FFMA R131, R131, UR15, -R18.reuse ;  /* 0x0000000f83837c23 */ /* 0x100fe20008000812 */
[--C-:B------:R-:W-:Y:S01]  /*71f0*/  FFMA R133, R133, UR15, -R19.reuse ;  /* 0x0000000f85857c23 */ /* 0x100fe20008000813 */
[--C-:B------:R-:W-:Y:S01]  /*7200*/  FFMA R132, R132, UR15, -R19.reuse ;  /* 0x0000000f84847c23 */ /* 0x100fe20008000813 */
[----:B------:R-:W-:Y:S01]  /*7210*/  @!P2 FMUL R42, R42, 0.5 ;  /* 0x3f0000002a2aa820 */ /* 0x000fe20000400000 */
[----:B------:R-:W3:Y:S01]  /*7220*/  MUFU.EX2 R50, R50 ;  /* 0x0000003200327308 */ /* 0x000ee20000000800 */
[----:B------:R-:W-:Y:S01]  /*7230*/  HGMMA.64x32x16.F32 R152, R24, gdesc[UR4].tnspB, R152, gsb0 ;  /* 0x4060000418987df0 */ /* 0x000fe20008000898 */
[----:B-1----:R-:W-:Y:S01]  /*7240*/  @!P6 FMUL R43, R43, R43 ;  /* 0x0000002b2b2be220 */ /* 0x002fe20000400000 */
[----:B------:R-:W-:Y:S01]  /*7250*/  FSETP.GEU.AND P6, PT, R51, -126, PT ;  /* 0xc2fc00003300780b */ /* 0x000fe20003fce000 */
[--C-:B------:R-:W-:Y:S01]  /*7260*/  FFMA R134, R134, UR15, -R18.reuse ;  /* 0x0000000f86867c23 */ /* 0x100fe20008000812 */
[--C-:B------:R-:W-:Y:S01]  /*7270*/  FFMA R135, R135, UR15, -R18.reuse ;  /* 0x0000000f87877c23 */ /* 0x100fe20008000812 */
[----:B------:R-:W-:Y:S01]  /*7280*/  @!P3 FMUL R55, R55, 0.5 ;  /* 0x3f0000003737b820 */ /* 0x000fe20000400000 */
[--C-:B------:R-:W-:Y:S01]  /*7290*/  FFMA R136, R136, UR15, -R19.reuse ;  /* 0x0000000f88887c23 */ /* 0x100fe20008000813 */
[----:B------:R-:W1:Y:S01]  /*72a0*/  MUFU.EX2 R42, R42 ;  /* 0x0000002a002a7308 */ /* 0x000e620000000800 */
[----:B--2---:R-:W-:Y:S01]  /*72b0*/  @!P4 FMUL R48, R48, R48 ;  /* 0x000000303030c220 */ /* 0x004fe20000400000 */
[----:B------:R-:W-:Y:S01]  /*72c0*/  FSETP.GEU.AND P4, PT, R53, -126, PT ;  /* 0xc2fc00003500780b */ /* 0x000fe20003f8e000 */
[--C-:B------:R-:W-:Y:S01]  /*72d0*/  FFMA R137, R137, UR15, -R19.reuse ;  /* 0x0000000f89897c23 */ /* 0x100fe20008000813 */
        /* <DEDUP_REMOVED lines=17> */
[--C-:B------:R-:W-:Y:S01]  /*73f0*/  FFMA R147, R147, UR15, -R18.reuse ;  /* 0x0000000f93937c23 */ /* 0x100fe20008000812 */
[--C-:B------:R-:W-:Y:S01]  /*7400*/  FFMA R150, R150, UR15, -R18.reuse ;  /* 0x0000000f96967c23 */ /* 0x100fe20008000812 */
[----:B------:R-:W-:Y:S01]  /*7410*/  FFMA R148, R148, UR15, -R19 ;  /* 0x0000000f94947c23 */ /* 0x000fe20008000813 */
[----:B------:R-:W-:Y:S01]  /*7420*/  @!P5 FMUL R54, R54, 0.5 ;  /* 0x3f0000003636d820 */ /* 0x000fe20000400000 */
[----:B------:R-:W1:Y:S01]  /*7430*/  MUFU.EX2 R53, R53 ;  /* 0x0000003500357308 */ /* 0x000e620000000800 */
[----:B--2---:R-:W-:Y:S01]  /*7440*/  @!P3 FMUL R11, R11, R11 ;  /* 0x0000000b0b0bb220 */ /* 0x004fe20000400000 */
[----:B------:R-:W-:Y:S01]  /*7450*/  FSETP.GEU.AND P3, PT, R57, -126, PT ;  /* 0xc2fc00003900780b */ /* 0x000fe20003f6e000 */
[----:B------:R-:W-:Y:S01]  /*7460*/  FFMA R151, R151, UR15, -R18 ;  /* 0x0000000f97977c23 */ /* 0x000fe20008000812 */
[----:B------:R-:W-:-:S03]  /*7470*/  IADD3 R13, R13, 0x1, RZ ;  /* 0x000000010d0d7810 */ /* 0x000fc60007ffe0ff */
[----:B------:R-:W-:Y:S01]  /*7480*/  @!P2 FMUL R44, R44, 0.5 ;  /* 0x3f0000002c2ca820 */ /* 0x000fe20000400000 */
[----:B------:R-:W2:Y:S01]  /*7490*/  MUFU.EX2 R54, R54 ;  /* 0x0000003600367308 */ /* 0x000ea20000000800 */
[----:B---3--:R-:W-:Y:S01]  /*74a0*/  @!P6 FMUL R51, R51, R51 ;  /* 0x000000333333e220 */ /* 0x008fe20000400000 */
[----:B------:R-:W-:-:S05]  /*74b0*/  FSETP.GEU.AND P6, PT, R174, -126, PT ;  /* 0xc2fc0000ae00780b */ /* 0x000fca0003fce000 */
[----:B------:R-:W-:Y:S01]  /*74c0*/  @!P3 FMUL R57, R57, 0.5 ;  /* 0x3f0000003939b820 */ /* 0x000fe20000400000 */
[----:B------:R-:W3:Y:S01]  /*74d0*/  MUFU.EX2 R44, R44 ;  /* 0x0000002c002c7308 */ /* 0x000ee20000000800 */
[----:B-1----:R-:W-:Y:S01]  /*74e0*/  @!P4 FMUL R53, R53, R53 ;  /* 0x000000353535c220 */ /* 0x002fe20000400000 */
[----:B------:R-:W-:Y:S02]  /*74f0*/  WARPGROUP.DEPBAR.LE gsb0, 0x0 ;  /* 0x00008000000079c5 */ /* 0x000fe40000010000 */
[----:B------:R-:W-:Y:S02]  /*7500*/  IADD3 R24, R10, 0x40, RZ ;  /* 0x000000400a187810 */ /* 0x000fe40007ffe0ff */
[----:B------:R-:W-:Y:S01]  /*7510*/  MOV R25, 0x80000020 ;  /* 0x8000002000197802 */ /* 0x000fe20000000f00 */
[----:B------:R-:W-:Y:S01]  /*7520*/  @!P6 FMUL R174, R174, 0.5 ;  /* 0x3f000000aeaee820 */ /* 0x000fe20000400000 */
[----:B------:R-:W-:Y:S01]  /*7530*/  R2UR UR6, R24 ;  /* 0x00000000180672ca */ /* 0x000fe200000e0000 */
[----:B--2---:R-:W-:Y:S01]  /*7540*/  @!P5 FMUL R54, R54, R54 ;  /* 0x000000363636d220 */ /* 0x004fe20000400000 */
[----:B------:R-:W-:Y:S01]  /*7550*/  R2UR UR7, R25 ;  /* 0x00000000190772ca */ /* 0x000fe200000e0000 */
[----:B------:R-:W1:Y:S01]  /*7560*/  MUFU.EX2 R55, R174 ;  /* 0x000000ae00377308 */ /* 0x000e620000000800 */
[----:B------:R-:W-:Y:S01]  /*7570*/  F2FP.F16.F32.PACK_AB R24, R173, R170 ;  /* 0x000000aaad18723e */ /* 0x000fe200000000ff */
[----:B------:R-:W-:Y:S01]  /*7580*/  FADD R170, R29, R170 ;  /* 0x000000aa1daa7221 */ /* 0x000fe20000000000 */
[----:B------:R-:W-:Y:S01]  /*7590*/  F2FP.F16.F32.PACK_AB R25, R33, R172 ;  /* 0x000000ac2119723e */ /* 0x000fe200000000ff */
[----:B------:R-:W-:Y:S01]  /*75a0*/  FFMA R29, R117, UR15, -R19 ;  /* 0x0000000f751d7c23 */ /* 0x000fe20008000813 */
[----:B------:R-:W-:Y:S01]  /*75b0*/  F2FP.F16.F32.PACK_AB R26, R35, R34 ;  /* 0x00000022231a723e */ /* 0x000fe200000000ff */
[----:B---3--:R-:W-:Y:S01]  /*75c0*/  @!P2 FMUL R44, R44, R44 ;  /* 0x0000002c2c2ca220 */ /* 0x008fe20000400000 */
[----:B------:R-:W-:Y:S01]  /*75d0*/  F2FP.F16.F32.PACK_AB R27, R36, R37 ;  /* 0x00000025241b723e */ /* 0x000fe200000000ff */
[----:B------:R-:W2:Y:S01]  /*75e0*/  MUFU.EX2 R57, R57 ;  /* 0x0000003900397308 */ /* 0x000ea20000000800 */
[----:B------:R-:W-:Y:S01]  /*75f0*/  FSETP.GEU.AND P4, PT, R58, -126, PT ;  /* 0xc2fc00003a00780b */ /* 0x000fe20003f8e000 */
[----:B------:R-:W-:Y:S01]  /*7600*/  FADD R173, R170, R173 ;  /* 0x000000adaaad7221 */ /* 0x000fe20000000000 */
[----:B------:R-:W-:Y:S01]  /*7610*/  WARPGROUP.ARRIVE ;  /* 0x00000000000079c5 */ /* 0x000fe20000000000 */
[----:B------:R-:W-:Y:S01]  /*7620*/  FSETP.GEU.AND P2, PT, R52, -126, PT ;  /* 0xc2fc00003400780b */ /* 0x000fe20003f4e000 */
[----:B------:R-:W-:Y:S01]  /*7630*/  FADD R172, R169, R172 ;  /* 0x000000aca9ac7221 */ /* 0x000fe20000000000 */
[----:B------:R-:W-:Y:S01]  /*7640*/  FSETP.GEU.AND P5, PT, R59, -126, PT ;  /* 0xc2fc00003b00780b */ /* 0x000fe20003fae000 */
[----:B------:R-:W-:-:S02]  /*7650*/  FADD R34, R173, R34 ;  /* 0x00000022ad227221 */ /* 0x000fc40000000000 */
[----:B------:R-:W-:Y:S01]  /*7660*/  HGMMA.64x32x16.F32 R152, R24, gdesc[UR4].tnspB, R152, gsb0 ;  /* 0x4060000418987df0 */ /* 0x000fe20008000898 */
[----:B-1----:R-:W-:Y:S01]  /*7670*/  @!P6 FMUL R55, R55, R55 ;  /* 0x000000373737e220 */ /* 0x002fe20000400000 */
[----:B------:R-:W-:Y:S01]  /*7680*/  FSETP.GEU.AND P6, PT, R61, -126, PT ;  /* 0xc2fc00003d00780b */ /* 0x000fe20003fce000 */
[----:B------:R-:W-:Y:S01]  /*7690*/  FADD R35, R34, R35 ;  /* 0x0000002322237221 */ /* 0x000fe20000000000 */
[----:B------:R-:W-:Y:S01]  /*76a0*/  FFMA R34, R122, UR15, -R18 ;  /* 0x0000000f7a227c23 */ /* 0x000fe20008000812 */
[----:B------:R-:W-:Y:S01]  /*76b0*/  @!P4 FMUL R58, R58, 0.5 ;  /* 0x3f0000003a3ac820 */ /* 0x000fe20000400000 */
[----:B------:R-:W-:Y:S01]  /*76c0*/  FADD R172, R172, R33 ;  /* 0x00000021acac7221 */ /* 0x000fe20000000000 */
[----:B------:R-:W-:Y:S01]  /*76d0*/  FFMA R33, R121, UR15, -R19 ;  /* 0x0000000f79217c23 */ /* 0x000fe20008000813 */
[----:B------:R-:W-:Y:S01]  /*76e0*/  @!P2 FMUL R52, R52, 0.5 ;  /* 0x3f0000003434a820 */ /* 0x000fe20000400000 */
[----:B--2---:R-:W-:Y:S01]  /*76f0*/  @!P3 FMUL R57, R57, R57 ;  /* 0x000000393939b220 */ /* 0x004fe20000400000 */
[----:B------:R-:W-:Y:S01]  /*7700*/  @!P5 FMUL R59, R59, 0.5 ;  /* 0x3f0000003b3bd820 */ /* 0x000fe20000400000 */
[----:B------:R-:W1:Y:S01]  /*7710*/  MUFU.EX2 R58, R58 ;  /* 0x0000003a003a7308 */ /* 0x000e620000000800 */
[----:B------:R-:W-:Y:S01]  /*7720*/  FSETP.GEU.AND P3, PT, R60, -126, PT ;  /* 0xc2fc00003c00780b */ /* 0x000fe20003f6e000 */
[----:B------:R-:W-:-:S02]  /*7730*/  FADD R37, R172, R37 ;  /* 0x00000025ac257221 */ /* 0x000fc40000000000 */
[----:B------:R-:W-:Y:S02]  /*7740*/  @!P6 FMUL R61, R61, 0.5 ;  /* 0x3f0000003d3de820 */ /* 0x000fe40000400000 */
[----:B------:R-:W-:Y:S01]  /*7750*/  FADD R37, R37, R36 ;  /* 0x0000002425257221 */ /* 0x000fe20000000000 */
[----:B------:R-:W-:Y:S01]  /*7760*/  FFMA R36, R124, UR15, -R19 ;  /* 0x0000000f7c247c23 */ /* 0x000fe20008000813 */
[----:B------:R-:W2:Y:S06]  /*7770*/  MUFU.EX2 R64, R61 ;  /* 0x0000003d00407308 */ /* 0x000eac0000000800 */
[----:B------:R-:W-:-:S02]  /*7780*/  @!P3 FMUL R60, R60, 0.5 ;  /* 0x3f0000003c3cb820 */ /* 0x000fc40000400000 */
[----:B------:R-:W3:Y:S01]  /*7790*/  MUFU.EX2 R52, R52 ;  /* 0x0000003400347308 */ /* 0x000ee20000000800 */
[----:B-1----:R-:W-:-:S07]  /*77a0*/  @!P4 FMUL R58, R58, R58 ;  /* 0x0000003a3a3ac220 */ /* 0x002fce0000400000 */
[----:B------:R-:W1:Y:S01]  /*77b0*/  MUFU.EX2 R59, R59 ;  /* 0x0000003b003b7308 */ /* 0x000e620000000800 */
[----:B--2---:R-:W-:Y:S01]  /*77c0*/  @!P6 FMUL R64, R64, R64 ;  /* 0x000000404040e220 */ /* 0x004fe20000400000 */
[----:B------:R-:W-:-:S06]  /*77d0*/  FSETP.GEU.AND P6, PT, R65, -126, PT ;  /* 0xc2fc00004100780b */ /* 0x000fcc0003fce000 */
[----:B------:R-:W2:Y:S01]  /*77e0*/  MUFU.EX2 R60, R60 ;  /* 0x0000003c003c7308 */ /* 0x000ea20000000800 */
[----:B---3--:R-:W-:Y:S01]  /*77f0*/  @!P2 FMUL R52, R52, R52 ;  /* 0x000000343434a220 */ /* 0x008fe20000400000 */
[----:B------:R-:W-:Y:S01]  /*7800*/  FSETP.GEU.AND P2, PT, R56, -126, PT ;  /* 0xc2fc00003800780b */ /* 0x000fe20003f4e000 */
[----:B------:R-:W-:Y:S02]  /*7810*/  WARPGROUP.DEPBAR.LE gsb0, 0x0 ;  /* 0x00008000000079c5 */ /* 0x000fe40000010000 */
[----:B------:R-:W-:Y:S01]  /*7820*/  FFMA R26, R66, UR15, -R18 ;  /* 0x0000000f421a7c23 */ /* 0x000fe20008000812 */
[----:B------:R-:W-:Y:S01]  /*7830*/  IADD3 R24, R10, 0x80, RZ ;  /* 0x000000800a187810 */ /* 0x000fe20007ffe0ff */
[----:B-1----:R-:W-:Y:S01]  /*7840*/  @!P5 FMUL R59, R59, R59 ;  /* 0x0000003b3b3bd220 */ /* 0x002fe20000400000 */
[----:B------:R-:W-:Y:S01]  /*7850*/  MOV R25, 0x80000020 ;  /* 0x8000002000197802 */ /* 0x000fe20000000f00 */
[----:B------:R-:W-:Y:S01]  /*7860*/  FFMA R66, R69, UR15, -R19 ;  /* 0x0000000f45427c23 */ /* 0x000fe20008000813 */
[----:B------:R-:W-:-:S05]  /*7870*/  FSETP.GEU.AND P4, PT, R26, -126, PT ;  /* 0xc2fc00001a00780b */ /* 0x000fca0003f8e000 */
[----:B------:R-:W-:Y:S01]  /*7880*/  @!P2 FMUL R56, R56, 0.5 ;  /* 0x3f0000003838a820 */ /* 0x000fe20000400000 */
[----:B------:R-:W-:Y:S01]  /*7890*/  R2UR UR6, R24 ;  /* 0x00000000180672ca */ /* 0x000fe200000e0000 */
[----:B--2---:R-:W-:Y:S01]  /*78a0*/  @!P3 FMUL R60, R60, R60 ;  /* 0x0000003c3c3cb220 */ /* 0x004fe20000400000 */
[----:B------:R-:W-:Y:S01]  /*78b0*/  R2UR UR7, R25 ;  /* 0x00000000190772ca */ /* 0x000fe200000e0000 */
[----:B------:R-:W-:Y:S01]  /*78c0*/  @!P6 FMUL R65, R65, 0.5 ;  /* 0x3f0000004141e820 */ /* 0x000fe20000400000 */
[----:B------:R-:W-:Y:S01]  /*78d0*/  F2FP.F16.F32.PACK_AB R24, R39, R38 ;  /* 0x000000262718723e */ /* 0x000fe200000000ff */
[----:B------:R-:W1:Y:S01]  /*78e0*/  MUFU.EX2 R56, R56 ;  /* 0x0000003800387308 */ /* 0x000e620000000800 */
[----:B------:R-:W-:Y:S01]  /*78f0*/  F2FP.F16.F32.PACK_AB R25, R41, R40 ;  /* 0x000000282919723e */ /* 0x000fe200000000ff */
[--C-:B------:R-:W-:Y:S01]  /*7900*/  FFMA R69, R72, UR15, -R19.reuse ;  /* 0x0000000f48457c23 */ /* 0x100fe20008000813 */
[----:B------:R-:W-:Y:S01]  /*7910*/  F2FP.F16.F32.PACK_AB R27, R49, R46 ;  /* 0x0000002e311b723e */ /* 0x000fe200000000ff */
[--C-:B------:R-:W-:Y:S01]  /*7920*/  FFMA R72, R75, UR15, -R18.reuse ;  /* 0x0000000f4b487c23 */ /* 0x100fe20008000812 */
[----:B------:R-:W-:Y:S01]  /*7930*/  FSETP.GEU.AND P5, PT, R62, -126, PT ;  /* 0xc2fc00003e00780b */ /* 0x000fe20003fae000 */
[----:B------:R-:W-:Y:S01]  /*7940*/  @!P4 FMUL R26, R26, 0.5 ;  /* 0x3f0000001a1ac820 */ /* 0x000fe20000400000 */
[----:B------:R-:W-:Y:S01]  /*7950*/  FSETP.GEU.AND P3, PT, R67, -126, PT ;  /* 0xc2fc00004300780b */ /* 0x000fe20003f6e000 */
[----:B------:R-:W2:Y:S01]  /*7960*/  MUFU.EX2 R65, R65 ;  /* 0x0000004100417308 */ /* 0x000ea20000000800 */
[--C-:B------:R-:W-:Y:S01]  /*7970*/  FFMA R75, R78, UR15, -R18.reuse ;  /* 0x0000000f4e4b7c23 */ /* 0x100fe20008000812 */
[--C-:B------:R-:W-:Y:S01]  /*7980*/  FFMA R78, R81, UR15, -R19.reuse ;  /* 0x0000000f514e7c23 */ /* 0x100fe20008000813 */
[--C-:B------:R-:W-:Y:S01]  /*7990*/  FFMA R81, R85, UR15, -R19.reuse ;  /* 0x0000000f55517c23 */ /* 0x100fe20008000813 */
[--C-:B------:R-:W-:Y:S01]  /*79a0*/  FFMA R85, R88, UR15, -R19.reuse ;  /* 0x0000000f58557c23 */ /* 0x100fe20008000813 */
[--C-:B------:R-:W-:Y:S01]  /*79b0*/  FFMA R88, R91, UR15, -R18.reuse ;  /* 0x0000000f5b587c23 */ /* 0x100fe20008000812 */
[--C-:B------:R-:W-:Y:S01]  /*79c0*/  FFMA R91, R94, UR15, -R18.reuse ;  /* 0x0000000f5e5b7c23 */ /* 0x100fe20008000812 */
[--C-:B------:R-:W-:Y:S01]  /*79d0*/  FFMA R94, R97, UR15, -R19.reuse ;  /* 0x0000000f615e7c23 */ /* 0x100fe20008000813 */
[----:B------:R3:W4:Y:S01]  /*79e0*/  MUFU.EX2 R61, R26 ;  /* 0x0000001a003d7308 */ /* 0x0007220000000800 */
[----:B-1----:R-:W-:Y:S01]  /*79f0*/  @!P2 FMUL R56, R56, R56 ;  /* 0x000000383838a220 */ /* 0x002fe20000400000 */
[----:B------:R-:W-:Y:S01]  /*7a00*/  FSETP.GEU.AND P2, PT, R63, -126, PT ;  /* 0xc2fc00003f00780b */ /* 0x000fe20003f4e000 */
[----:B------:R-:W-:Y:S01]  /*7a10*/  @!P5 FMUL R62, R62, 0.5 ;  /* 0x3f0000003e3ed820 */ /* 0x000fe20000400000 */
[----:B------:R-:W-:Y:S01]  /*7a20*/  @!P3 FMUL R67, R67, 0.5 ;  /* 0x3f0000004343b820 */ /* 0x000fe20000400000 */
[--C-:B------:R-:W-:Y:S01]  /*7a30*/  FFMA R97, R100, UR15, -R19.reuse ;  /* 0x0000000f64617c23 */ /* 0x100fe20008000813 */
[--C-:B------:R-:W-:Y:S01]  /*7a40*/  FFMA R100, R103, UR15, -R18.reuse ;  /* 0x0000000f67647c23 */ /* 0x100fe20008000812 */
[--C-:B------:R-:W-:Y:S01]  /*7a50*/  FFMA R103, R106, UR15, -R18.reuse ;  /* 0x0000000f6a677c23 */ /* 0x100fe20008000812 */
[--C-:B------:R-:W-:Y:S01]  /*7a60*/  FFMA R106, R107, UR15, -R18.reuse ;  /* 0x0000000f6b6a7c23 */ /* 0x100fe20008000812 */
[----:B---3--:R-:W-:Y:S01]  /*7a70*/  F2FP.F16.F32.PACK_AB R26, R47, R42 ;  /* 0x0000002a2f1a723e */ /* 0x008fe200000000ff */
[----:B------:R-:W1:Y:S01]  /*7a80*/  MUFU.EX2 R62, R62 ;  /* 0x0000003e003e7308 */ /* 0x000e620000000800 */
[----:B--2---:R-:W-:Y:S01]  /*7a90*/  @!P6 FMUL R65, R65, R65 ;  /* 0x000000414141e220 */ /* 0x004fe20000400000 */
[----:B------:R-:W-:Y:S01]  /*7aa0*/  FSETP.GEU.AND P6, PT, R70, -126, PT ;  /* 0xc2fc00004600780b */ /* 0x000fe20003fce000 */
[----:B------:R-:W-:Y:S01]  /*7ab0*/  WARPGROUP.ARRIVE ;  /* 0x00000000000079c5 */ /* 0x000fe20000000000 */
[----:B------:R-:W-:Y:S01]  /*7ac0*/  FFMA R107, R110, UR15, -R18 ;  /* 0x0000000f6e6b7c23 */ /* 0x000fe20008000812 */
[----:B------:R-:W-:Y:S01]  /*7ad0*/  @!P2 FMUL R63, R63, 0.5 ;  /* 0x3f0000003f3fa820 */ /* 0x000fe20000400000 */
[----:B------:R-:W-:Y:S01]  /*7ae0*/  FADD R38, R35, R38 ;  /* 0x0000002623267221 */ /* 0x000fe20000000000 */
[----:B----4-:R-:W-:Y:S01]  /*7af0*/  @!P4 FMUL R61, R61, R61 ;  /* 0x0000003d3d3dc220 */ /* 0x010fe20000400000 */
[----:B------:R-:W-:Y:S01]  /*7b00*/  FSETP.GEU.AND P4, PT, R68, -126, PT ;  /* 0xc2fc00004400780b */ /* 0x000fe20003f8e000 */
[----:B------:R-:W-:Y:S01]  /*7b10*/  HGMMA.64x32x16.F32 R152, R24, gdesc[UR4].tnspB, R152, gsb0 ;  /* 0x4060000418987df0 */ /* 0x000fe20008000898 */
[----:B------:R-:W2:Y:S01]  /*7b20*/  MUFU.EX2 R67, R67 ;  /* 0x0000004300437308 */ /* 0x000ea20000000800 */
[----:B------:R-:W-:Y:S01]  /*7b30*/  FFMA R35, R123, UR15, -R18 ;  /* 0x0000000f7b237c23 */ /* 0x000fe20008000812 */
[----:B------:R-:W-:Y:S01]  /*7b40*/  FADD R40, R37, R40 ;  /* 0x0000002825287221 */ /* 0x000fe20000000000 */
[----:B------:R-:W-:Y:S01]  /*7b50*/  FFMA R37, R125, UR15, -R19 ;  /* 0x0000000f7d257c23 */ /* 0x000fe20008000813 */
[----:B------:R-:W-:Y:S01]  /*7b60*/  FADD R39, R38, R39 ;  /* 0x0000002726277221 */ /* 0x000fe20000000000 */
[----:B------:R-:W-:Y:S01]  /*7b70*/  @!P6 FMUL R70, R70, 0.5 ;  /* 0x3f0000004646e820 */ /* 0x000fe20000400000 */
[----:B------:R-:W-:Y:S01]  /*7b80*/  FADD R41, R40, R41 ;  /* 0x0000002928297221 */ /* 0x000fe20000000000 */
[----:B-1----:R-:W-:Y:S01]  /*7b90*/  @!P5 FMUL R62, R62, R62 ;  /* 0x0000003e3e3ed220 */ /* 0x002fe20000400000 */
[----:B------:R-:W1:Y:S01]  /*7ba0*/  MUFU.EX2 R63, R63 ;  /* 0x0000003f003f7308 */ /* 0x000e620000000800 */
[----:B------:R-:W-:Y:S01]  /*7bb0*/  FSETP.GEU.AND P5, PT, R69, -126, PT ;  /* 0xc2fc00004500780b */ /* 0x000fe20003fae000 */
[----:B------:R-:W-:Y:S01]  /*7bc0*/  FFMA R38, R127, UR15, -R18 ;  /* 0x0000000f7f267c23 */ /* 0x000fe20008000812 */
[----:B------:R-:W-:Y:S01]  /*7bd0*/  @!P4 FMUL R68, R68, 0.5 ;  /* 0x3f0000004444c820 */ /* 0x000fe20000400000 */
[----:B------:R-:W-:Y:S01]  /*7be0*/  FADD R46, R41, R46 ;  /* 0x0000002e292e7221 */ /* 0x000fe20000000000 */
[----:B------:R-:W-:Y:S01]  /*7bf0*/  FADD R42, R39, R42 ;  /* 0x0000002a272a7221 */ /* 0x000fe20000000000 */
[----:B------:R-:W-:-:S02]  /*7c00*/  FFMA R19, R149, UR15, -R19 ;  /* 0x0000000f95137c23 */ /* 0x000fc40008000813 */
[----:B------:R-:W3:Y:S01]  /*7c10*/  MUFU.EX2 R70, R70 ;  /* 0x0000004600467308 */ /* 0x000ee20000000800 */
[----:B--2---:R-:W-:Y:S01]  /*7c20*/  @!P3 FMUL R67, R67, R67 ;  /* 0x000000434343b220 */ /* 0x004fe20000400000 */
[----:B------:R-:W-:Y:S01]  /*7c30*/  FSETP.GEU.AND P3, PT, R72, -126, PT ;  /* 0xc2fc00004800780b */ /* 0x000fe20003f6e000 */
[----:B------:R-:W-:Y:S01]  /*7c40*/  FADD R46, R46, R49 ;  /* 0x000000312e2e7221 */ /* 0x000fe20000000000 */
[----:B------:R-:W-:Y:S02]  /*7c50*/  FADD R42, R42, R47 ;  /* 0x0000002f2a2a7221 */ /* 0x000fe40000000000 */
        /* <DEDUP_REMOVED lines=14> */
[----:B------:R-:W-:Y:S02]  /*7d40*/  WARPGROUP.DEPBAR.LE gsb0, 0x0 ;  /* 0x00008000000079c5 */ /* 0x000fe40000010000 */
[----:B------:R-:W-:Y:S01]  /*7d50*/  IADD3 R24, R10, 0xc0, RZ ;  /* 0x000000c00a187810 */ /* 0x000fe20007ffe0ff */
[----:B-1----:R-:W-:Y:S01]  /*7d60*/  @!P5 FMUL R69, R69, R69 ;  /* 0x000000454545d220 */ /* 0x002fe20000400000 */
[----:B------:R-:W-:Y:S02]  /*7d70*/  MOV R25, 0x80000020 ;  /* 0x8000002000197802 */ /* 0x000fe40000000f00 */
[----:B------:R-:W-:Y:S01]  /*7d80*/  R2UR UR6, R24 ;  /* 0x00000000180672ca */ /* 0x000fe200000e0000 */
[----:B------:R-:W-:Y:S01]  /*7d90*/  @!P4 FMUL R73, R73, 0.5 ;  /* 0x3f0000004949c820 */ /* 0x000fe20000400000 */
[----:B------:R-:W-:Y:S01]  /*7da0*/  R2UR UR7, R25 ;  /* 0x00000000190772ca */ /* 0x000fe200000e0000 */
[----:B------:R-:W1:Y:S01]  /*7db0*/  MUFU.EX2 R75, R75 ;  /* 0x0000004b004b7308 */ /* 0x000e620000000800 */
[----:B------:R-:W-:Y:S01]  /*7dc0*/  F2FP.F16.F32.PACK_AB R24, R44, R43 ;  /* 0x0000002b2c18723e */ /* 0x000fe200000000ff */
[----:B---3--:R-:W-:Y:S01]  /*7dd0*/  @!P3 FMUL R72, R72, R72 ;  /* 0x000000484848b220 */ /* 0x008fe20000400000 */
[----:B------:R-:W-:Y:S01]  /*7de0*/  F2FP.F16.F32.PACK_AB R25, R48, R45 ;  /* 0x0000002d3019723e */ /* 0x000fe200000000ff */
[----:B------:R-:W-:Y:S01]  /*7df0*/  FADD R45, R46, R45 ;  /* 0x0000002d2e2d7221 */ /* 0x000fe20000000000 */
[----:B------:R-:W-:Y:S01]  /*7e00*/  F2FP.F16.F32.PACK_AB R26, R51, R50 ;  /* 0x00000032331a723e */ /* 0x000fe200000000ff */
[----:B------:R-:W-:Y:S01]  /*7e10*/  FADD R43, R42, R43 ;  /* 0x0000002b2a2b7221 */ /* 0x000fe20000000000 */
[----:B------:R-:W-:Y:S01]  /*7e20*/  F2FP.F16.F32.PACK_AB R27, R11, R52 ;  /* 0x000000340b1b723e */ /* 0x000fe200000000ff */
[----:B--2---:R-:W-:Y:S01]  /*7e30*/  @!P2 FMUL R66, R66, R66 ;  /* 0x000000424242a220 */ /* 0x004fe20000400000 */
[----:B------:R-:W-:Y:S01]  /*7e40*/  FSETP.GEU.AND P2, PT, R71, -126, PT ;  /* 0xc2fc00004700780b */ /* 0x000fe20003f4e000 */
[----:B------:R-:W2:Y:S01]  /*7e50*/  MUFU.EX2 R73, R73 ;  /* 0x0000004900497308 */ /* 0x000ea20000000800 */
        /* <DEDUP_REMOVED lines=9> */
[----:B------:R-:W-:Y:S01]  /*7ef0*/  FADD R50, R43, R50 ;  /* 0x000000322b327221 */ /* 0x000fe20000000000 */
[----:B------:R-:W-:Y:S02]  /*7f00*/  @!P2 FMUL R71, R71, 0.5 ;  /* 0x3f0000004747a820 */ /* 0x000fe40000400000 */
[----:B------:R-:W-:Y:S01]  /*7f10*/  FADD R52, R52, R11 ;  /* 0x0000000b34347221 */ /* 0x000fe20000000000 */
[----:B------:R-:W-:Y:S01]  /*7f20*/  @!P5 FMUL R74, R74, 0.5 ;  /* 0x3f0000004a4ad820 */ /* 0x000fe20000400000 */
[----:B------:R-:W-:Y:S01]  /*7f30*/  FADD R50, R50, R51 ;  /* 0x0000003332327221 */ /* 0x000fe20000000000 */
[----:B--2---:R-:W-:Y:S01]  /*7f40*/  @!P4 FMUL R73, R73, R73 ;  /* 0x000000494949c220 */ /* 0x004fe20000400000 */
[----:B------:R-:W1:Y:S01]  /*7f50*/  MUFU.EX2 R71, R71 ;  /* 0x0000004700477308 */ /* 0x000e620000000800 */
[----:B------:R-:W-:Y:S01]  /*7f60*/  FSETP.GEU.AND P4, PT, R78, -126, PT ;  /* 0xc2fc00004e00780b */ /* 0x000fe20003f8e000 */
[----:B------:R-:W-:-:S02]  /*7f70*/  @!P3 FMUL R77, R77, 0.5 ;  /* 0x3f0000004d4db820 */ /* 0x000fc40000400000 */
[----:B------:R-:W-:-:S04]  /*7f80*/  @!P6 FMUL R80, R80, 0.5 ;  /* 0x3f0000005050e820 */ /* 0x000fc80000400000 */
[----:B------:R-:W2:Y:S06]  /*7f90*/  MUFU.EX2 R74, R74 ;  /* 0x0000004a004a7308 */ /* 0x000eac0000000800 */
[----:B------:R-:W-:Y:S02]  /*7fa0*/  @!P4 FMUL R78, R78, 0.5 ;  /* 0x3f0000004e4ec820 */ /* 0x000fe40000400000 */
[----:B------:R-:W3:Y:S01]  /*7fb0*/  MUFU.EX2 R77, R77 ;  /* 0x0000004d004d7308 */ /* 0x000ee20000000800 */
[----:B-1----:R-:W-:Y:S01]  /*7fc0*/  @!P2 FMUL R71, R71, R71 ;  /* 0x000000474747a220 */ /* 0x002fe20000400000 */
[----:B------:R-:W-:-:S06]  /*7fd0*/  FSETP.GEU.AND P2, PT, R76, -126, PT ;  /* 0xc2fc00004c00780b */ /* 0x000fcc0003f4e000 */
        /* <DEDUP_REMOVED lines=8> */
[----:B------:R-:W-:-:S03]  /*8060*/  IADD3 R24, R10, 0x100, RZ ;  /* 0x000001000a187810 */ /* 0x000fc60007ffe0ff */
[----:B------:R-:W3:Y:S01]  /*8070*/  MUFU.EX2 R76, R76 ;  /* 0x0000004c004c7308 */ /* 0x000ee20000000800 */
[----:B------:R-:W-:Y:S01]  /*8080*/  MOV R25, 0x80000020 ;  /* 0x8000002000197802 */ /* 0x000fe20000000f00 */
[----:B------:R-:W-:Y:S01]  /*8090*/  @!P5 FMUL R79, R79, 0.5 ;  /* 0x3f0000004f4fd820 */ /* 0x000fe20000400000 */
[----:B------:R-:W-:Y:S01]  /*80a0*/  R2UR UR6, R24 ;  /* 0x00000000180672ca */ /* 0x000fe200000e0000 */
[----:B-1----:R-:W-:Y:S01]  /*80b0*/  @!P4 FMUL R78, R78, R78 ;  /* 0x0000004e4e4ec220 */ /* 0x002fe20000400000 */
[----:B------:R-:W-:Y:S02]  /*80c0*/  R2UR UR7, R25 ;  /* 0x00000000190772ca */ /* 0x000fe400000e0000 */
[----:B------:R-:W-:Y:S01]  /*80d0*/  @!P3 FMUL R81, R81, 0.5 ;  /* 0x3f0000005151b820 */ /* 0x000fe20000400000 */
[----:B------:R-:W-:Y:S01]  /*80e0*/  F2FP.F16.F32.PACK_AB R24, R54, R53 ;  /* 0x000000353618723e */ /* 0x000fe200000000ff */
[----:B------:R-:W1:Y:S01]  /*80f0*/  MUFU.EX2 R79, R79 ;  /* 0x0000004f004f7308 */ /* 0x000e620000000800 */
[----:B------:R-:W-:Y:S01]  /*8100*/  F2FP.F16.F32.PACK_AB R25, R56, R55 ;  /* 0x000000373819723e */ /* 0x000fe200000000ff */
[----:B--2---:R-:W-:Y:S01]  /*8110*/  @!P6 FMUL R80, R80, R80 ;  /* 0x000000505050e220 */ /* 0x004fe20000400000 */
[----:B------:R-:W-:Y:S01]  /*8120*/  F2FP.F16.F32.PACK_AB R26, R58, R57 ;  /* 0x000000393a1a723e */ /* 0x000fe200000000ff */
[----:B------:R-:W-:Y:S01]  /*8130*/  FADD R53, R50, R53 ;  /* 0x0000003532357221 */ /* 0x000fe20000000000 */
[----:B------:R-:W-:Y:S01]  /*8140*/  F2FP.F16.F32.PACK_AB R27, R64, R59 ;  /* 0x0000003b401b723e */ /* 0x000fe200000000ff */
[----:B------:R-:W-:Y:S01]  /*8150*/  FADD R55, R52, R55 ;  /* 0x0000003734377221 */ /* 0x000fe20000000000 */
[----:B------:R-:W-:Y:S01]  /*8160*/  FSETP.GEU.AND P4, PT, R83, -126, PT ;  /* 0xc2fc00005300780b */ /* 0x000fe20003f8e000 */
[----:B------:R-:W2:Y:S01]  /*8170*/  MUFU.EX2 R81, R81 ;  /* 0x0000005100517308 */ /* 0x000ea20000000800 */
[----:B------:R-:W-:Y:S01]  /*8180*/  WARPGROUP.ARRIVE ;  /* 0x00000000000079c5 */ /* 0x000fe20000000000 */
[----:B---3--:R-:W-:Y:S01]  /*8190*/  @!P2 FMUL R76, R76, R76 ;  /* 0x0000004c4c4ca220 */ /* 0x008fe20000400000 */
[----:B------:R-:W-:Y:S01]  /*81a0*/  FSETP.GEU.AND P2, PT, R82, -126, PT ;  /* 0xc2fc00005200780b */ /* 0x000fe20003f4e000 */
[----:B------:R-:W-:Y:S01]  /*81b0*/  FADD R54, R53, R54 ;  /* 0x0000003635367221 */ /* 0x000fe20000000000 */
[----:B------:R-:W-:Y:S01]  /*81c0*/  FSETP.GEU.AND P6, PT, R85, -126, PT ;  /* 0xc2fc00005500780b */ /* 0x000fe20003fce000 */
[----:B------:R-:W-:Y:S01]  /*81d0*/  FADD R56, R55, R56 ;  /* 0x0000003837387221 */ /* 0x000fe20000000000 */
[----:B------:R-:W-:Y:S01]  /*81e0*/  HGMMA.64x32x16.F32 R152, R24, gdesc[UR4].tnspB, R152, gsb0 ;  /* 0x4060000418987df0 */ /* 0x000fe20008000898 */
[----:B------:R-:W-:Y:S01]  /*81f0*/  FADD R57, R54, R57 ;  /* 0x0000003936397221 */ /* 0x000fe20000000000 */
[----:B-1----:R-:W-:Y:S01]  /*8200*/  @!P5 FMUL R79, R79, R79 ;  /* 0x0000004f4f4fd220 */ /* 0x002fe20000400000 */
[----:B------:R-:W-:Y:S01]  /*8210*/  FSETP.GEU.AND P5, PT, R84, -126, PT ;  /* 0xc2fc00005400780b */ /* 0x000fe20003fae000 */
[----:B------:R-:W-:Y:S01]  /*8220*/  FADD R59, R56, R59 ;  /* 0x0000003b383b7221 */ /* 0x000fe20000000000 */
[----:B------:R-:W-:Y:S01]  /*8230*/  @!P4 FMUL R83, R83, 0.5 ;  /* 0x3f0000005353c820 */ /* 0x000fe20000400000 */
[----:B------:R-:W-:-:S02]  /*8240*/  FADD R58, R57, R58 ;  /* 0x0000003a393a7221 */ /* 0x000fc40000000000 */
[----:B------:R-:W-:Y:S01]  /*8250*/  FADD R64, R59, R64 ;  /* 0x000000403b407221 */ /* 0x000fe20000000000 */
[----:B------:R-:W-:Y:S01]  /*8260*/  @!P2 FMUL R82, R82, 0.5 ;  /* 0x3f0000005252a820 */ /* 0x000fe20000400000 */
[----:B--2---:R-:W-:Y:S01]  /*8270*/  @!P3 FMUL R81, R81, R81 ;  /* 0x000000515151b220 */ /* 0x004fe20000400000 */
[----:B------:R-:W1:Y:S01]  /*8280*/  MUFU.EX2 R83, R83 ;  /* 0x0000005300537308 */ /* 0x000e620000000800 */
[----:B------:R-:W-:Y:S01]  /*8290*/  FSETP.GEU.AND P3, PT, R87, -126, PT ;  /* 0xc2fc00005700780b */ /* 0x000fe20003f6e000 */
[----:B------:R-:W-:-:S03]  /*82a0*/  @!P6 FMUL R85, R85, 0.5 ;  /* 0x3f0000005555e820 */ /* 0x000fc60000400000 */
[----:B------:R-:W-:-:S03]  /*82b0*/  @!P5 FMUL R84, R84, 0.5 ;  /* 0x3f0000005454d820 */ /* 0x000fc60000400000 */
        /* <DEDUP_REMOVED lines=13> */
[----:B------:R-:W-:Y:S02]  /*8390*/  IADD3 R24, R10, 0x140, RZ ;  /* 0x000001400a187810 */ /* 0x000fe40007ffe0ff */
[----:B------:R-:W-:Y:S01]  /*83a0*/  @!P2 FMUL R86, R86, 0.5 ;  /* 0x3f0000005656a820 */ /* 0x000fe20000400000 */
[----:B------:R-:W-:Y:S01]  /*83b0*/  MOV R25, 0x80000020 ;  /* 0x8000002000197802 */ /* 0x000fe20000000f00 */
[----:B-1----:R-:W-:Y:S01]  /*83c0*/  @!P6 FMUL R85, R85, R85 ;  /* 0x000000555555e220 */ /* 0x002fe20000400000 */
[----:B------:R-:W-:Y:S01]  /*83d0*/  R2UR UR6, R24 ;  /* 0x00000000180672ca */ /* 0x000fe200000e0000 */
[----:B------:R-:W1:Y:S01]  /*83e0*/  MUFU.EX2 R88, R88 ;  /* 0x0000005800587308 */ /* 0x000e620000000800 */
[----:B------:R-:W-:-:S03]  /*83f0*/  R2UR UR7, R25 ;  /* 0x00000000190772ca */ /* 0x000fc600000e0000 */
[----:B------:R-:W-:Y:S01]  /*8400*/  @!P5 FMUL R89, R89, 0.5 ;  /* 0x3f0000005959d820 */ /* 0x000fe20000400000 */
[----:B------:R-:W-:Y:S01]  /*8410*/  F2FP.F16.F32.PACK_AB R24, R60, R63 ;  /* 0x0000003f3c18723e */ /* 0x000fe200000000ff */
[----:B--2---:R-:W-:Y:S01]  /*8420*/  @!P3 FMUL R87, R87, R87 ;  /* 0x000000575757b220 */ /* 0x004fe20000400000 */
[----:B------:R-:W-:Y:S01]  /*8430*/  F2FP.F16.F32.PACK_AB R25, R62, R61 ;  /* 0x0000003d3e19723e */ /* 0x000fe200000000ff */
[----:B------:R-:W-:Y:S01]  /*8440*/  FADD R63, R58, R63 ;  /* 0x0000003f3a3f7221 */ /* 0x000fe20000000000 */
[----:B------:R-:W-:Y:S01]  /*8450*/  F2FP.F16.F32.PACK_AB R26, R66, R65 ;  /* 0x00000041421a723e */ /* 0x000fe200000000ff */
[----:B------:R-:W2:Y:S01]  /*8460*/  MUFU.EX2 R86, R86 ;  /* 0x0000005600567308 */ /* 0x000ea20000000800 */
[----:B------:R-:W-:Y:S01]  /*8470*/  F2FP.F16.F32.PACK_AB R27, R68, R67 ;  /* 0x00000043441b723e */ /* 0x000fe200000000ff */
[----:B------:R-:W-:Y:S01]  /*8480*/  FADD R61, R64, R61 ;  /* 0x0000003d403d7221 */ /* 0x000fe20000000000 */
[----:B------:R-:W-:Y:S01]  /*8490*/  FSETP.GEU.AND P6, PT, R90, -126, PT ;  /* 0xc2fc00005a00780b */ /* 0x000fe20003fce000 */
[----:B------:R-:W-:Y:S01]  /*84a0*/  FADD R60, R63, R60 ;  /* 0x0000003c3f3c7221 */ /* 0x000fe20000000000 */
[----:B------:R-:W-:Y:S01]  /*84b0*/  WARPGROUP.ARRIVE ;  /* 0x00000000000079c5 */ /* 0x000fe20000000000 */
[----:B------:R-:W-:Y:S01]  /*84c0*/  FSETP.GEU.AND P3, PT, R92, -126, PT ;  /* 0xc2fc00005c00780b */ /* 0x000fe20003f6e000 */
[----:B------:R-:W-:Y:S01]  /*84d0*/  FADD R62, R61, R62 ;  /* 0x0000003e3d3e7221 */ /* 0x000fe20000000000 */
[----:B------:R-:W3:Y:S01]  /*84e0*/  MUFU.EX2 R89, R89 ;  /* 0x0000005900597308 */ /* 0x000ee20000000800 */
[----:B-1----:R-:W-:Y:S01]  /*84f0*/  @!P4 FMUL R88, R88, R88 ;  /* 0x000000585858c220 */ /* 0x002fe20000400000 */
[----:B------:R-:W-:Y:S01]  /*8500*/  FSETP.GEU.AND P4, PT, R93, -126, PT ;  /* 0xc2fc00005d00780b */ /* 0x000fe20003f8e000 */
[----:B------:R-:W-:Y:S01]  /*8510*/  HGMMA.64x32x16.F32 R152, R24, gdesc[UR4].tnspB, R152, gsb0 ;  /* 0x4060000418987df0 */ /* 0x000fe20008000898 */
[----:B------:R-:W-:Y:S01]  /*8520*/  FADD R65, R60, R65 ;  /* 0x000000413c417221 */ /* 0x000fe20000000000 */
[----:B------:R-:W-:-:S03]  /*8530*/  FADD R67, R62, R67 ;  /* 0x000000433e437221 */ /* 0x000fc60000000000 */
[----:B------:R-:W-:Y:S01]  /*8540*/  @!P6 FMUL R90, R90, 0.5 ;  /* 0x3f0000005a5ae820 */ /* 0x000fe20000400000 */
[----:B--2---:R-:W-:Y:S01]  /*8550*/  @!P2 FMUL R86, R86, R86 ;  /* 0x000000565656a220 */ /* 0x004fe20000400000 */
[----:B------:R-:W-:Y:S01]  /*8560*/  FSETP.GEU.AND P2, PT, R91, -126, PT ;  /* 0xc2fc00005b00780b */ /* 0x000fe20003f4e000 */
[----:B------:R-:W-:Y:S01]  /*8570*/  @!P3 FMUL R92, R92, 0.5 ;  /* 0x3f0000005c5cb820 */ /* 0x000fe20000400000 */
[----:B------:R-:W-:Y:S01]  /*8580*/  FADD R66, R65, R66 ;  /* 0x0000004241427221 */ /* 0x000fe20000000000 */
[----:B------:R-:W-:Y:S01]  /*8590*/  FADD R68, R67, R68 ;  /* 0x0000004443447221 */ /* 0x000fe20000000000 */
[----:B------:R-:W1:Y:S01]  /*85a0*/  MUFU.EX2 R90, R90 ;  /* 0x0000005a005a7308 */ /* 0x000e620000000800 */
[----:B------:R-:W-:Y:S01]  /*85b0*/  @!P4 FMUL R93, R93, 0.5 ;  /* 0x3f0000005d5dc820 */ /* 0x000fe20000400000 */
[----:B---3--:R-:W-:Y:S01]  /*85c0*/  @!P5 FMUL R89, R89, R89 ;  /* 0x000000595959d220 */ /* 0x008fe20000400000 */
[----:B------:R-:W-:-:S05]  /*85d0*/  FSETP.GEU.AND P5, PT, R94, -126, PT ;  /* 0xc2fc00005e00780b */ /* 0x000fca0003fae000 */
[----:B------:R-:W2:Y:S01]  /*85e0*/  MUFU.EX2 R92, R92 ;  /* 0x0000005c005c7308 */ /* 0x000ea20000000800 */
[----:B------:R-:W-:-:S07]  /*85f0*/  @!P2 FMUL R91, R91, 0.5 ;  /* 0x3f0000005b5ba820 */ /* 0x000fce0000400000 */
        /* <DEDUP_REMOVED lines=15> */
[----:B-1----:R-:W-:Y:S01]  /*86f0*/  @!P4 FMUL R93, R93, R93 ;  /* 0x0000005d5d5dc220 */ /* 0x002fe20000400000 */
[----:B------:R-:W-:Y:S01]  /*8700*/  R2UR UR6, R24 ;  /* 0x00000000180672ca */ /* 0x000fe200000e0000 */
[----:B------:R-:W-:Y:S01]  /*8710*/  @!P3 FMUL R97, R97, 0.5 ;  /* 0x3f0000006161b820 */ /* 0x000fe20000400000 */
[----:B------:R-:W-:Y:S02]  /*8720*/  R2UR UR7, R25 ;  /* 0x00000000190772ca */ /* 0x000fe400000e0000 */
[----:B------:R-:W-:Y:S01]  /*8730*/  @!P2 FMUL R96, R96, 0.5 ;  /* 0x3f0000006060a820 */ /* 0x000fe20000400000 */
[----:B------:R-:W-:Y:S01]  /*8740*/  F2FP.F16.F32.PACK_AB R24, R70, R69 ;  /* 0x000000454618723e */ /* 0x000fe200000000ff */
[----:B--2---:R-:W-:Y:S01]  /*8750*/  @!P5 FMUL R94, R94, R94 ;  /* 0x0000005e5e5ed220 */ /* 0x004fe20000400000 */
[----:B------:R-:W-:Y:S01]  /*8760*/  F2FP.F16.F32.PACK_AB R25, R72, R71 ;  /* 0x000000474819723e */ /* 0x000fe200000000ff */
[----:B------:R-:W1:Y:S01]  /*8770*/  MUFU.EX2 R97, R97 ;  /* 0x0000006100617308 */ /* 0x000e620000000800 */
[----:B------:R-:W-:Y:S01]  /*8780*/  F2FP.F16.F32.PACK_AB R26, R74, R73 ;  /* 0x000000494a1a723e */ /* 0x000fe200000000ff */
[----:B------:R-:W-:Y:S01]  /*8790*/  FADD R69, R66, R69 ;  /* 0x0000004542457221 */ /* 0x000fe20000000000 */
[----:B------:R-:W-:Y:S01]  /*87a0*/  F2FP.F16.F32.PACK_AB R27, R76, R75 ;  /* 0x0000004b4c1b723e */ /* 0x000fe200000000ff */
[----:B------:R-:W-:Y:S01]  /*87b0*/  FADD R71, R68, R71 ;  /* 0x0000004744477221 */ /* 0x000fe20000000000 */
[----:B------:R-:W-:Y:S01]  /*87c0*/  FSETP.GEU.AND P4, PT, R98, -126, PT ;  /* 0xc2fc00006200780b */ /* 0x000fe20003f8e000 */
[----:B------:R-:W-:Y:S01]  /*87d0*/  FADD R70, R69, R70 ;  /* 0x0000004645467221 */ /* 0x000fe20000000000 */
[----:B------:R-:W-:Y:S01]  /*87e0*/  WARPGROUP.ARRIVE ;  /* 0x00000000000079c5 */ /* 0x000fe20000000000 */
[----:B---3--:R-:W-:Y:S01]  /*87f0*/  @!P6 FMUL R95, R95, R95 ;  /* 0x0000005f5f5fe220 */ /* 0x008fe20000400000 */
[----:B------:R-:W-:Y:S01]  /*8800*/  FSETP.GEU.AND P5, PT, R99, -126, PT ;  /* 0xc2fc00006300780b */ /* 0x000fe20003fae000 */
[----:B------:R-:W2:Y:S01]  /*8810*/  MUFU.EX2 R96, R96 ;  /* 0x0000006000607308 */ /* 0x000ea20000000800 */
[----:B------:R-:W-:Y:S01]  /*8820*/  FSETP.GEU.AND P6, PT, R100, -126, PT ;  /* 0xc2fc00006400780b */ /* 0x000fe20003fce000 */
[----:B------:R-:W-:Y:S01]  /*8830*/  FADD R72, R71, R72 ;  /* 0x0000004847487221 */ /* 0x000fe20000000000 */
[----:B------:R-:W-:Y:S01]  /*8840*/  HGMMA.64x32x16.F32 R152, R24, gdesc[UR4].tnspB, R152, gsb0 ;  /* 0x4060000418987df0 */ /* 0x000fe20008000898 */
[----:B------:R-:W-:-:S02]  /*8850*/  FADD R73, R70, R73 ;  /* 0x0000004946497221 */ /* 0x000fc40000000000 */
[----:B------:R-:W-:Y:S01]  /*8860*/  FADD R75, R72, R75 ;  /* 0x0000004b484b7221 */ /* 0x000fe20000000000 */
[----:B-1----:R-:W-:Y:S01]  /*8870*/  @!P3 FMUL R97, R97, R97 ;  /* 0x000000616161b220 */ /* 0x002fe20000400000 */
[----:B------:R-:W-:Y:S01]  /*8880*/  @!P4 FMUL R98, R98, 0.5 ;  /* 0x3f0000006262c820 */ /* 0x000fe20000400000 */
[----:B------:R-:W-:Y:S01]  /*8890*/  FSETP.GEU.AND P3, PT, R104, -126, PT ;  /* 0xc2fc00006800780b */ /* 0x000fe20003f6e000 */
[----:B------:R-:W-:Y:S01]  /*88a0*/  FADD R74, R73, R74 ;  /* 0x0000004a494a7221 */ /* 0x000fe20000000000 */
[----:B------:R-:W-:Y:S01]  /*88b0*/  FADD R76, R75, R76 ;  /* 0x0000004c4b4c7221 */ /* 0x000fe20000000000 */
[----:B------:R-:W-:Y:S02]  /*88c0*/  @!P5 FMUL R99, R99, 0.5 ;  /* 0x3f0000006363d820 */ /* 0x000fe40000400000 */
[----:B------:R-:W1:Y:S01]  /*88d0*/  MUFU.EX2 R98, R98 ;  /* 0x0000006200627308 */ /* 0x000e620000000800 */
[----:B------:R-:W-:Y:S01]  /*88e0*/  @!P6 FMUL R100, R100, 0.5 ;  /* 0x3f0000006464e820 */ /* 0x000fe20000400000 */
[----:B--2---:R-:W-:Y:S01]  /*88f0*/  @!P2 FMUL R96, R96, R96 ;  /* 0x000000606060a220 */ /* 0x004fe20000400000 */
        /* <DEDUP_REMOVED lines=48> */
[----:B------:R-:W-:Y:S01]  /*8c00*/  @!P4 FMUL R108, R108, 0.5 ;  /* 0x3f0000006c6cc820 */ /* 0x000fe20000400000 */
[----:B------:R-:W1:Y:S01]  /*8c10*/  MUFU.EX2 R105, R105 ;  /* 0x0000006900697308 */ /* 0x000e620000000800 */
[----:B--2---:R-:W-:Y:S01]  /*8c20*/  @!P6 FMUL R102, R102, R102 ;  /* 0x000000666666e220 */ /* 0x004fe20000400000 */
[----:B------:R-:W-:-:S05]  /*8c30*/  FSETP.GEU.AND P6, PT, R113, -126, PT ;  /* 0xc2fc00007100780b */ /* 0x000fca0003fce000 */
[----:B------:R-:W-:Y:S01]  /*8c40*/  @!P5 FMUL R112, R112, 0.5 ;  /* 0x3f0000007070d820 */ /* 0x000fe20000400000 */
[----:B------:R-:W2:Y:S08]  /*8c50*/  MUFU.EX2 R107, R107 ;  /* 0x0000006b006b7308 */ /* 0x000eb00000000800 */
        /* <DEDUP_REMOVED lines=23> */
[----:B------:R-:W-:Y:S01]  /*8dd0*/  FADD R85, R82, R85 ;  /* 0x0000005552557221 */ /* 0x000fe20000000000 */
        /* <DEDUP_REMOVED lines=9> */
[----:B------:R-:W-:Y:S01]  /*8e70*/  FADD R89, R86, R89 ;  /* 0x0000005956597221 */ /* 0x000fe20000000000 */
[----:B------:R-:W-:Y:S01]  /*8e80*/  FSETP.GEU.AND P2, PT, R31, -126, PT ;  /* 0xc2fc00001f00780b */ /* 0x000fe20003f4e000 */
[----:B------:R-:W-:Y:S01]  /*8e90*/  FADD R91, R88, R91 ;  /* 0x0000005b585b7221 */ /* 0x000fe20000000000 */
[----:B------:R-:W-:Y:S01]  /*8ea0*/  HGMMA.64x32x16.F32 R152, R24, gdesc[UR4].tnspB, R152, gsb0 ;  /* 0x4060000418987df0 */ /* 0x000fe20008000898 */
[----:B------:R-:W-:-:S02]  /*8eb0*/  FADD R90, R89, R90 ;  /* 0x0000005a595a7221 */ /* 0x000fc40000000000 */
[----:B------:R-:W-:Y:S02]  /*8ec0*/  FADD R92, R91, R92 ;  /* 0x0000005c5b5c7221 */ /* 0x000fe40000000000 */
[----:B------:R-:W-:-:S04]  /*8ed0*/  @!P5 FMUL R29, R29, 0.5 ;  /* 0x3f0000001d1dd820 */ /* 0x000fc80000400000 */
[----:B------:R-:W-:Y:S02]  /*8ee0*/  @!P6 FMUL R30, R30, 0.5 ;  /* 0x3f0000001e1ee820 */ /* 0x000fe40000400000 */
[----:B------:R-:W1:Y:S01]  /*8ef0*/  MUFU.EX2 R29, R29 ;  /* 0x0000001d001d7308 */ /* 0x000e620000000800 */
[----:B------:R-:W-:-:S07]  /*8f00*/  @!P2 FMUL R31, R31, 0.5 ;  /* 0x3f0000001f1fa820 */ /* 0x000fce0000400000 */
[----:B------:R-:W2:Y:S08]  /*8f10*/  MUFU.EX2 R30, R30 ;  /* 0x0000001e001e7308 */ /* 0x000eb00000000800 */
[----:B------:R-:W3:Y:S01]  /*8f20*/  MUFU.EX2 R31, R31 ;  /* 0x0000001f001f7308 */ /* 0x000ee20000000800 */
[----:B-1----:R-:W-:Y:S01]  /*8f30*/  @!P5 FMUL R29, R29, R29 ;  /* 0x0000001d1d1dd220 */ /* 0x002fe20000400000 */
[----:B------:R-:W-:Y:S01]  /*8f40*/  FSETP.GEU.AND P5, PT, R34, -126, PT ;  /* 0xc2fc00002200780b */ /* 0x000fe20003fae000 */
[----:B--2---:R-:W-:Y:S01]  /*8f50*/  @!P6 FMUL R30, R30, R30 ;  /* 0x0000001e1e1ee220 */ /* 0x004fe20000400000 */
[----:B------:R-:W-:-:S11]  /*8f60*/  FSETP.GEU.AND P6, PT, R35, -126, PT ;  /* 0xc2fc00002300780b */ /* 0x000fd60003fce000 */
[----:B------:R-:W-:Y:S01]  /*8f70*/  @!P5 FMUL R34, R34, 0.5 ;  /* 0x3f0000002222d820 */ /* 0x000fe20000400000 */
[----:B---3--:R-:W-:Y:S01]  /*8f80*/  @!P2 FMUL R31, R31, R31 ;  /* 0x0000001f1f1fa220 */ /* 0x008fe20000400000 */
[----:B------:R-:W-:-:S04]  /*8f90*/  FSETP.GEU.AND P2, PT, R36, -126, PT ;  /* 0xc2fc00002400780b */ /* 0x000fc80003f4e000 */
[----:B------:R-:W1:Y:S01]  /*8fa0*/  MUFU.EX2 R34, R34 ;  /* 0x0000002200227308 */ /* 0x000e620000000800 */
[----:B------:R-:W-:Y:S02]  /*8fb0*/  WARPGROUP.DEPBAR.LE gsb0, 0x0 ;  /* 0x00008000000079c5 */ /* 0x000fe40000010000 */
[----:B------:R-:W-:Y:S01]  /*8fc0*/  IADD3 R24, R10, 0x240, RZ ;  /* 0x000002400a187810 */ /* 0x000fe20007ffe0ff */
[----:B------:R-:W-:Y:S01]  /*8fd0*/  @!P6 FMUL R35, R35, 0.5 ;  /* 0x3f0000002323e820 */ /* 0x000fe20000400000 */
[----:B------:R-:W-:Y:S02]  /*8fe0*/  MOV R25, 0x80000020 ;  /* 0x8000002000197802 */ /* 0x000fe40000000f00 */
[----:B------:R-:W-:Y:S02]  /*8ff0*/  R2UR UR6, R24 ;  /* 0x00000000180672ca */ /* 0x000fe400000e0000 */
[----:B------:R-:W-:Y:S01]  /*9000*/  R2UR UR7, R25 ;  /* 0x00000000190772ca */ /* 0x000fe200000e0000 */
[----:B------:R-:W-:Y:S01]  /*9010*/  @!P2 FMUL R36, R36, 0.5 ;  /* 0x3f0000002424a820 */ /* 0x000fe20000400000 */
[----:B------:R-:W-:Y:S01]  /*9020*/  F2FP.F16.F32.PACK_AB R24, R94, R93 ;  /* 0x0000005d5e18723e */ /* 0x000fe200000000ff */
[----:B------:R-:W2:Y:S01]  /*9030*/  MUFU.EX2 R35, R35 ;  /* 0x0000002300237308 */ /* 0x000ea20000000800 */
[----:B------:R-:W-:Y:S01]  /*9040*/  F2FP.F16.F32.PACK_AB R25, R96, R95 ;  /* 0x0000005f6019723e */ /* 0x000fe200000000ff */
[----:B------:R-:W-:Y:S01]  /*9050*/  FADD R93, R90, R93 ;  /* 0x0000005d5a5d7221 */ /* 0x000fe20000000000 */
[----:B------:R-:W-:Y:S01]  /*9060*/  F2FP.F16.F32.PACK_AB R26, R98, R97 ;  /* 0x00000061621a723e */ /* 0x000fe200000000ff */
[----:B-1----:R-:W-:Y:S01]  /*9070*/  @!P5 FMUL R34, R34, R34 ;  /* 0x000000222222d220 */ /* 0x002fe20000400000 */
[----:B------:R-:W-:Y:S01]  /*9080*/  F2FP.F16.F32.PACK_AB R27, R100, R99 ;  /* 0x00000063641b723e */ /* 0x000fe200000000ff */
[----:B------:R-:W-:Y:S01]  /*9090*/  FADD R95, R92, R95 ;  /* 0x0000005f5c5f7221 */ /* 0x000fe20000000000 */
[----:B------:R-:W-:Y:S01]  /*90a0*/  FSETP.GEU.AND P5, PT, R38, -126, PT ;  /* 0xc2fc00002600780b */ /* 0x000fe20003fae000 */
[----:B------:R-:W1:Y:S01]  /*90b0*/  MUFU.EX2 R36, R36 ;  /* 0x0000002400247308 */ /* 0x000e620000000800 */
[----:B------:R-:W-:Y:S01]  /*90c0*/  WARPGROUP.ARRIVE ;  /* 0x00000000000079c5 */ /* 0x000fe20000000000 */
[----:B------:R-:W-:Y:S01]  /*90d0*/  FADD R94, R93, R94 ;  /* 0x0000005e5d5e7221 */ /* 0x000fe20000000000 */
[----:B------:R-:W-:-:S03]  /*90e0*/  FADD R96, R95, R96 ;  /* 0x000000605f607221 */ /* 0x000fc60000000000 */
[----:B------:R-:W-:Y:S01]  /*90f0*/  FADD R97, R94, R97 ;  /* 0x000000615e617221 */ /* 0x000fe20000000000 */
[----:B------:R-:W-:Y:S01]  /*9100*/  HGMMA.64x32x16.F32 R152, R24, gdesc[UR4].tnspB, R152, gsb0 ;  /* 0x4060000418987df0 */ /* 0x000fe20008000898 */
[----:B------:R-:W-:Y:S01]  /*9110*/  R2UR UR6, R20 ;  /* 0x00000000140672ca */ /* 0x000fe200000e0000 */
[----:B--2---:R-:W-:Y:S01]  /*9120*/  @!P6 FMUL R35, R35, R35 ;  /* 0x000000232323e220 */ /* 0x004fe20000400000 */
[----:B------:R-:W-:Y:S01]  /*9130*/  R2UR UR7, R21 ;  /* 0x00000000150772ca */ /* 0x000fe200000e0000 */
[----:B------:R-:W2:Y:S01]  /*9140*/  MUFU.EX2 R20, R116 ;  /* 0x0000007400147308 */ /* 0x000ea20000000800 */
[----:B------:R-:W-:Y:S01]  /*9150*/  @!P5 FMUL R38, R38, 0.5 ;  /* 0x3f0000002626d820 */ /* 0x000fe20000400000 */
[----:B------:R-:W-:Y:S01]  /*9160*/  FSETP.GEU.AND P6, PT, R128, -126, PT ;  /* 0xc2fc00008000780b */ /* 0x000fe20003fce000 */
[----:B------:R-:W-:Y:S01]  /*9170*/  FADD R99, R96, R99 ;  /* 0x0000006360637221 */ /* 0x000fe20000000000 */
[----:B------:R-:W-:Y:S01]  /*9180*/  FADD R98, R97, R98 ;  /* 0x0000006261627221 */ /* 0x000fe20000000000 */
[----:B-1----:R-:W-:Y:S01]  /*9190*/  @!P2 FMUL R36, R36, R36 ;  /* 0x000000242424a220 */ /* 0x002fe20000400000 */
[----:B------:R-:W-:-:S02]  /*91a0*/  FSETP.GEU.AND P2, PT, R129, -126, PT ;  /* 0xc2fc00008100780b */ /* 0x000fc40003f4e000 */
[----:B------:R-:W1:Y:S01]  /*91b0*/  MUFU.EX2 R21, R115 ;  /* 0x0000007300157308 */ /* 0x000e620000000800 */
[----:B------:R-:W-:-:S06]  /*91c0*/  FADD R100, R99, R100 ;  /* 0x0000006463647221 */ /* 0x000fcc0000000000 */
[----:B------:R-:W-:Y:S01]  /*91d0*/  @!P6 FMUL R128, R128, 0.5 ;  /* 0x3f0000008080e820 */ /* 0x000fe20000400000 */
[----:B------:R-:W3:Y:S01]  /*91e0*/  MUFU.EX2 R38, R38 ;  /* 0x0000002600267308 */ /* 0x000ee20000000800 */
[----:B--2---:R-:W-:Y:S01]  /*91f0*/  @!P4 FMUL R20, R20, R20 ;  /* 0x000000141414c220 */ /* 0x004fe20000400000 */
[----:B------:R-:W-:Y:S01]  /*9200*/  FSETP.GEU.AND P4, PT, R33, -126, PT ;  /* 0xc2fc00002100780b */ /* 0x000fe20003f8e000 */
[----:B------:R-:W-:-:S05]  /*9210*/  @!P2 FMUL R129, R129, 0.5 ;  /* 0x3f0000008181a820 */ /* 0x000fca0000400000 */
        /* <DEDUP_REMOVED lines=18> */
[----:B------:R-:W-:Y:S02]  /*9340*/  F2FP.F16.F32.PACK_AB R27, R108, R107 ;  /* 0x0000006b6c1b723e */ /* 0x000fe400000000ff */
[----:B------:R-:W-:Y:S01]  /*9350*/  @!P6 FMUL R133, R133, 0.5 ;  /* 0x3f0000008585e820 */ /* 0x000fe20000400000 */
[----:B------:R-:W-:Y:S01]  /*9360*/  FSETP.GEU.AND P2, PT, R134, -126, PT ;  /* 0xc2fc00008600780b */ /* 0x000fe20003f4e000 */
[----:B---3--:R-:W-:Y:S01]  /*9370*/  @!P4 FMUL R33, R33, R33 ;  /* 0x000000212121c220 */ /* 0x008fe20000400000 */
[----:B------:R-:W-:Y:S01]  /*9380*/  WARPGROUP.ARRIVE ;  /* 0x00000000000079c5 */ /* 0x000fe20000000000 */
[----:B------:R-:W-:Y:S01]  /*9390*/  FSETP.GEU.AND P4, PT, R126, -126, PT ;  /* 0xc2fc00007e00780b */ /* 0x000fe20003f8e000 */
[----:B------:R-:W1:Y:S01]  /*93a0*/  MUFU.EX2 R41, R132 ;  /* 0x0000008400297308 */ /* 0x000e620000000800 */
[----:B------:R-:W-:Y:S01]  /*93b0*/  FADD R101, R98, R101 ;  /* 0x0000006562657221 */ /* 0x000fe20000000000 */
[----:B------:R-:W-:-:S02]  /*93c0*/  FADD R103, R100, R103 ;  /* 0x0000006764677221 */ /* 0x000fc40000000000 */
[----:B------:R-:W-:Y:S01]  /*93d0*/  HGMMA.64x32x16.F32 R152, R24, gdesc[UR4].tnspB, R152, gsb0 ;  /* 0x4060000418987df0 */ /* 0x000fe20008000898 */
[----:B------:R-:W-:Y:S01]  /*93e0*/  FADD R101, R101, R104 ;  /* 0x0000006865657221 */ /* 0x000fe20000000000 */
[----:B--2---:R-:W-:Y:S01]  /*93f0*/  @!P3 FMUL R32, R32, R32 ;  /* 0x000000202020b220 */ /* 0x004fe20000400000 */
[----:B------:R-:W-:Y:S01]  /*9400*/  FSETP.GEU.AND P3, PT, R37, -126, PT ;  /* 0xc2fc00002500780b */ /* 0x000fe20003f6e000 */
[----:B------:R-:W2:Y:S01]  /*9410*/  MUFU.EX2 R133, R133 ;  /* 0x0000008500857308 */ /* 0x000ea20000000800 */
[----:B------:R-:W-:Y:S01]  /*9420*/  @!P2 FMUL R134, R134, 0.5 ;  /* 0x3f0000008686a820 */ /* 0x000fe20000400000 */
[----:B------:R-:W-:Y:S01]  /*9430*/  FADD R106, R103, R106 ;  /* 0x0000006a676a7221 */ /* 0x000fe20000000000 */
[----:B------:R-:W-:Y:S01]  /*9440*/  FADD R102, R101, R102 ;  /* 0x0000006665667221 */ /* 0x000fe20000000000 */
[----:B------:R-:W-:Y:S02]  /*9450*/  @!P4 FMUL R126, R126, 0.5 ;  /* 0x3f0000007e7ec820 */ /* 0x000fe40000400000 */
[----:B------:R-:W-:Y:S01]  /*9460*/  FADD R107, R106, R107 ;  /* 0x0000006b6a6b7221 */ /* 0x000fe20000000000 */
[----:B------:R-:W-:Y:S01]  /*9470*/  FADD R105, R102, R105 ;  /* 0x0000006966697221 */ /* 0x000fe20000000000 */
[----:B------:R-:W3:Y:S01]  /*9480*/  MUFU.EX2 R11, R126 ;  /* 0x0000007e000b7308 */ /* 0x000ee20000000800 */
[----:B-1----:R-:W-:Y:S01]  /*9490*/  @!P5 FMUL R41, R41, R41 ;  /* 0x000000292929d220 */ /* 0x002fe20000400000 */
[----:B------:R-:W-:Y:S01]  /*94a0*/  FSETP.GEU.AND P5, PT, R137, -126, PT ;  /* 0xc2fc00008900780b */ /* 0x000fe20003fae000 */
[----:B------:R-:W-:Y:S01]  /*94b0*/  FADD R107, R107, R108 ;  /* 0x0000006c6b6b7221 */ /* 0x000fe20000000000 */
        /* <DEDUP_REMOVED lines=15> */
[----:B------:R-:W-:Y:S01]  /*95b0*/  FSETP.GEU.AND P3, PT, R130, -126, PT ;  /* 0xc2fc00008200780b */ /* 0x000fe20003f6e000 */
[----:B------:R-:W-:Y:S02]  /*95c0*/  WARPGROUP.DEPBAR.LE gsb0, 0x0 ;  /* 0x00008000000079c5 */ /* 0x000fe40000010000 */
[----:B------:R-:W-:-:S03]  /*95d0*/  IADD3 R24, R10, 0x2c0, RZ ;  /* 0x000002c00a187810 */ /* 0x000fc60007ffe0ff */
[----:B------:R-:W2:Y:S01]  /*95e0*/  MUFU.EX2 R131, R131 ;  /* 0x0000008300837308 */ /* 0x000ea20000000800 */
[----:B------:R-:W-:Y:S01]  /*95f0*/  MOV R25, 0x80000020 ;  /* 0x8000002000197802 */ /* 0x000fe20000000f00 */
[----:B---3--:R-:W-:Y:S01]  /*9600*/  @!P5 FMUL R137, R137, R137 ;  /* 0x000000898989d220 */ /* 0x008fe20000400000 */
[----:B------:R-:W-:Y:S01]  /*9610*/  R2UR UR6, R24 ;  /* 0x00000000180672ca */ /* 0x000fe200000e0000 */
[----:B------:R-:W-:Y:S01]  /*9620*/  @!P2 FMUL R139, R139, 0.5 ;  /* 0x3f0000008b8ba820 */ /* 0x000fe20000400000 */
[----:B------:R-:W-:Y:S02]  /*9630*/  R2UR UR7, R25 ;  /* 0x00000000190772ca */ /* 0x000fe400000e0000 */
[----:B------:R-:W-:Y:S01]  /*9640*/  @!P3 FMUL R130, R130, 0.5 ;  /* 0x3f0000008282b820 */ /* 0x000fe20000400000 */
[----:B------:R-:W-:Y:S01]  /*9650*/  F2FP.F16.F32.PACK_AB R24, R23, R22 ;  /* 0x000000161718723e */ /* 0x000fe200000000ff */
[----:B-1----:R-:W-:Y:S01]  /*9660*/  @!P6 FMUL R138, R138, R138 ;  /* 0x0000008a8a8ae220 */ /* 0x002fe20000400000 */
        /* <DEDUP_REMOVED lines=9> */
[----:B------:R-:W3:Y:S01]  /*9700*/  MUFU.EX2 R130, R130 ;  /* 0x0000008200827308 */ /* 0x000ee20000000800 */
[----:B--2---:R-:W-:Y:S01]  /*9710*/  @!P4 FMUL R131, R131, R131 ;  /* 0x000000838383c220 */ /* 0x004fe20000400000 */
[----:B------:R-:W-:Y:S01]  /*9720*/  FSETP.GEU.AND P4, PT, R136, -126, PT ;  /* 0xc2fc00008800780b */ /* 0x000fe20003f8e000 */
[----:B------:R-:W-:Y:S01]  /*9730*/  FADD R21, R28, R21 ;  /* 0x000000151c157221 */ /* 0x000fe20000000000 */
[----:B------:R-:W-:Y:S01]  /*9740*/  FSETP.GEU.AND P6, PT, R143, -126, PT ;  /* 0xc2fc00008f00780b */ /* 0x000fe20003fce000 */
[----:B------:R-:W-:Y:S01]  /*9750*/  HGMMA.64x32x16.F32 R152, R24, gdesc[UR4].tnspB, R152, gsb0 ;  /* 0x4060000418987df0 */ /* 0x000fe20008000898 */
[----:B------:R-:W-:Y:S01]  /*9760*/  FADD R20, R23, R20 ;  /* 0x0000001417147221 */ /* 0x000fe20000000000 */
[----:B------:R-:W-:Y:S01]  /*9770*/  FADD R30, R21, R30 ;  /* 0x0000001e151e7221 */ /* 0x000fe20000000000 */
[----:B-1----:R-:W-:-:S02]  /*9780*/  @!P2 FMUL R139, R139, R139 ;  /* 0x0000008b8b8ba220 */ /* 0x002fc40000400000 */
[----:B------:R-:W-:Y:S01]  /*9790*/  @!P5 FMUL R142, R142, 0.5 ;  /* 0x3f0000008e8ed820 */ /* 0x000fe20000400000 */
[----:B------:R-:W-:Y:S01]  /*97a0*/  FSETP.GEU.AND P2, PT, R144, -126, PT ;  /* 0xc2fc00009000780b */ /* 0x000fe20003f4e000 */
[----:B------:R-:W-:Y:S01]  /*97b0*/  FADD R29, R20, R29 ;  /* 0x0000001d141d7221 */ /* 0x000fe20000000000 */
[----:B------:R-:W-:Y:S02]  /*97c0*/  FADD R31, R30, R31 ;  /* 0x0000001f1e1f7221 */ /* 0x000fe40000000000 */
[----:B------:R-:W-:Y:S01]  /*97d0*/  @!P4 FMUL R136, R136, 0.5 ;  /* 0x3f0000008888c820 */ /* 0x000fe20000400000 */
[----:B------:R-:W1:Y:S01]  /*97e0*/  MUFU.EX2 R142, R142 ;  /* 0x0000008e008e7308 */ /* 0x000e620000000800 */
[----:B---3--:R-:W-:Y:S01]  /*97f0*/  @!P3 FMUL R130, R130, R130 ;  /* 0x000000828282b220 */ /* 0x008fe20000400000 */
[----:B------:R-:W-:Y:S01]  /*9800*/  FSETP.GEU.AND P3, PT, R135, -126, PT ;  /* 0xc2fc00008700780b */ /* 0x000fe20003f6e000 */
[----:B------:R-:W-:-:S05]  /*9810*/  @!P6 FMUL R143, R143, 0.5 ;  /* 0x3f0000008f8fe820 */ /* 0x000fca0000400000 */
[----:B------:R-:W2:Y:S01]  /*9820*/  MUFU.EX2 R43, R136 ;  /* 0x00000088002b7308 */ /* 0x000ea20000000800 */
[----:B------:R-:W-:-:S06]  /*9830*/  @!P2 FMUL R144, R144, 0.5 ;  /* 0x3f0000009090a820 */ /* 0x000fcc0000400000 */
[----:B------:R-:W-:Y:S01]  /*9840*/  @!P3 FMUL R135, R135, 0.5 ;  /* 0x3f0000008787b820 */ /* 0x000fe20000400000 */
        /* <DEDUP_REMOVED lines=11> */
[----:B------:R-:W-:Y:S01]  /*9900*/  IADD3 R24, R10, 0x300, RZ ;  /* 0x000003000a187810 */ /* 0x000fe20007ffe0ff */
[----:B-1----:R-:W-:Y:S01]  /*9910*/  @!P3 FMUL R135, R135, R135 ;  /* 0x000000878787b220 */ /* 0x002fe20000400000 */
[----:B------:R-:W-:Y:S01]  /*9920*/  MOV R25, 0x80000020 ;  /* 0x8000002000197802 */ /* 0x000fe20000000f00 */
[----:B------:R-:W-:Y:S01]  /*9930*/  @!P4 FMUL R141, R141, 0.5 ;  /* 0x3f0000008d8dc820 */ /* 0x000fe20000400000 */
[----:B------:R-:W-:Y:S01]  /*9940*/  R2UR UR6, R24 ;  /* 0x00000000180672ca */ /* 0x000fe200000e0000 */
[----:B------:R-:W1:Y:S01]  /*9950*/  MUFU.EX2 R147, R147 ;  /* 0x0000009300937308 */ /* 0x000e620000000800 */
[----:B------:R-:W-:-:S04]  /*9960*/  R2UR UR7, R25 ;  /* 0x00000000190772ca */ /* 0x000fc800000e0000 */
        /* <DEDUP_REMOVED lines=12> */
[----:B------:R-:W-:-:S02]  /*9a30*/  FSETP.GEU.AND P2, PT, R19, -126, PT ;  /* 0xc2fc00001300780b */ /* 0x000fc40003f4e000 */
[----:B------:R-:W3:Y:S01]  /*9a40*/  MUFU.EX2 R49, R148 ;  /* 0x0000009400317308 */ /* 0x000ee20000000800 */
[----:B-1----:R-:W-:Y:S01]  /*9a50*/  @!P5 FMUL R147, R147, R147 ;  /* 0x000000939393d220 */ /* 0x002fe20000400000 */
[----:B------:R-:W-:Y:S01]  /*9a60*/  FADD R33, R32, R33 ;  /* 0x0000002120217221 */ /* 0x000fe20000000000 */
[----:B------:R-:W-:Y:S03]  /*9a70*/  HGMMA.64x32x16.F32 R152, R24, gdesc[UR4].tnspB, R152, gsb0 ;  /* 0x4060000418987df0 */ /* 0x000fe60008000898 */
[----:B------:R-:W-:Y:S02]  /*9a80*/  FADD R36, R33, R36 ;  /* 0x0000002421247221 */ /* 0x000fe40000000000 */
[----:B------:R-:W-:Y:S01]  /*9a90*/  @!P3 FMUL R140, R140, 0.5 ;  /* 0x3f0000008c8cb820 */ /* 0x000fe20000400000 */
[----:B--2---:R-:W-:Y:S01]  /*9aa0*/  @!P4 FMUL R141, R141, R141 ;  /* 0x0000008d8d8dc220 */ /* 0x004fe20000400000 */
[----:B------:R-:W-:Y:S01]  /*9ab0*/  FSETP.GEU.AND P4, PT, R146, -126, PT ;  /* 0xc2fc00009200780b */ /* 0x000fe20003f8e000 */
[----:B------:R-:W-:Y:S01]  /*9ac0*/  @!P2 FMUL R19, R19, 0.5 ;  /* 0x3f0000001313a820 */ /* 0x000fe20000400000 */
[----:B------:R-:W1:Y:S01]  /*9ad0*/  MUFU.EX2 R45, R140 ;  /* 0x0000008c002d7308 */ /* 0x000e620000000800 */
[----:B------:R-:W-:Y:S01]  /*9ae0*/  FADD R36, R36, R37 ;  /* 0x0000002524247221 */ /* 0x000fe20000000000 */
[----:B---3--:R-:W-:-:S03]  /*9af0*/  @!P6 FMUL R49, R49, R49 ;  /* 0x000000313131e220 */ /* 0x008fc60000400000 */
[----:B------:R-:W-:-:S03]  /*9b00*/  FADD R36, R36, R39 ;  /* 0x0000002724247221 */ /* 0x000fc60000000000 */
[----:B------:R2:W3:Y:S01]  /*9b10*/  MUFU.EX2 R18, R19 ;  /* 0x0000001300127308 */ /* 0x0004e20000000800 */
[----:B------:R-:W-:Y:S02]  /*9b20*/  FADD R36, R36, R129 ;  /* 0x0000008124247221 */ /* 0x000fe40000000000 */
[----:B------:R-:W-:Y:S02]  /*9b30*/  @!P4 FMUL R146, R146, 0.5 ;  /* 0x3f0000009292c820 */ /* 0x000fe40000400000 */
[----:B------:R-:W-:Y:S01]  /*9b40*/  FADD R36, R36, R41 ;  /* 0x0000002924247221 */ /* 0x000fe20000000000 */
[----:B-1----:R-:W-:Y:S01]  /*9b50*/  @!P3 FMUL R45, R45, R45 ;  /* 0x0000002d2d2db220 */ /* 0x002fe20000400000 */
[----:B------:R-:W-:Y:S02]  /*9b60*/  FSETP.GEU.AND P3, PT, R145, -126, PT ;  /* 0xc2fc00009100780b */ /* 0x000fe40003f6e000 */
[----:B------:R-:W1:Y:S01]  /*9b70*/  MUFU.EX2 R146, R146 ;  /* 0x0000009200927308 */ /* 0x000e620000000800 */
[----:B--2---:R-:W-:Y:S01]  /*9b80*/  FADD R19, R34, R11 ;  /* 0x0000000b22137221 */ /* 0x004fe20000000000 */
[----:B------:R-:W-:Y:S01]  /*9b90*/  MOV R11, 0x80000020 ;  /* 0x80000020000b7802 */ /* 0x000fe20000000f00 */
[----:B------:R-:W-:-:S02]  /*9ba0*/  FADD R36, R36, R133 ;  /* 0x0000008524247221 */ /* 0x000fc40000000000 */
[----:B------:R-:W-:Y:S01]  /*9bb0*/  FADD R19, R19, R38 ;  /* 0x0000002613137221 */ /* 0x000fe20000000000 */
[----:B---3--:R-:W-:Y:S01]  /*9bc0*/  @!P2 FMUL R18, R18, R18 ;  /* 0x000000121212a220 */ /* 0x008fe20000400000 */
[----:B------:R-:W-:Y:S01]  /*9bd0*/  FADD R36, R36, R43 ;  /* 0x0000002b24247221 */ /* 0x000fe20000000000 */
[----:B------:R-:W-:Y:S01]  /*9be0*/  ISETP.NE.AND P2, PT, R13, 0x4, PT ;  /* 0x000000040d00780c */ /* 0x000fe20003f45270 */
[----:B------:R-:W-:Y:S02]  /*9bf0*/  FADD R19, R19, R130 ;  /* 0x0000008213137221 */ /* 0x000fe40000000000 */
[----:B------:R-:W-:Y:S01]  /*9c00*/  FADD R36, R36, R137 ;  /* 0x0000008924247221 */ /* 0x000fe20000000000 */
[----:B------:R-:W-:Y:S01]  /*9c10*/  @!P3 FMUL R145, R145, 0.5 ;  /* 0x3f0000009191b820 */ /* 0x000fe20000400000 */
[----:B------:R-:W-:Y:S01]  /*9c20*/  FADD R19, R19, R131 ;  /* 0x0000008313137221 */ /* 0x000fe20000000000 */
[----:B------:R-:W-:Y:S01]  /*9c30*/  SEL R13, R13, RZ, P2 ;  /* 0x000000ff0d0d7207 */ /* 0x000fe20001000000 */
[----:B------:R-:W-:Y:S01]  /*9c40*/  FADD R36, R36, R45 ;  /* 0x0000002d24247221 */ /* 0x000fe20000000000 */
[----:B-1----:R-:W-:-:S02]  /*9c50*/  @!P4 FMUL R146, R146, R146 ;  /* 0x000000929292c220 */ /* 0x002fc40000400000 */
[----:B------:R-:W1:Y:S01]  /*9c60*/  MUFU.EX2 R145, R145 ;  /* 0x0000009100917308 */ /* 0x000e620000000800 */
[----:B------:R-:W-:Y:S01]  /*9c70*/  FSETP.GEU.AND P4, PT, R151, -126, PT ;  /* 0xc2fc00009700780b */ /* 0x000fe20003f8e000 */
[----:B------:R-:W-:Y:S01]  /*9c80*/  FADD R19, R19, R134 ;  /* 0x0000008613137221 */ /* 0x000fe20000000000 */
[----:B------:R-:W-:Y:S01]  /*9c90*/  FADD R36, R36, R141 ;  /* 0x0000008d24247221 */ /* 0x000fe20000000000 */
[----:B------:R-:W-:Y:S02]  /*9ca0*/  WARPGROUP.DEPBAR.LE gsb0, 0x0 ;  /* 0x00008000000079c5 */ /* 0x000fe40000010000 */
[----:B------:R-:W-:Y:S01]  /*9cb0*/  IADD3 R24, R10, 0x340, RZ ;  /* 0x000003400a187810 */ /* 0x000fe20007ffe0ff */
[----:B------:R-:W-:Y:S01]  /*9cc0*/  FADD R19, R19, R135 ;  /* 0x0000008713137221 */ /* 0x000fe20000000000 */
[----:B------:R-:W-:Y:S01]  /*9cd0*/  MOV R25, 0x80000020 ;  /* 0x8000002000197802 */ /* 0x000fe20000000f00 */
[----:B------:R-:W-:Y:S01]  /*9ce0*/  FADD R36, R36, R47 ;  /* 0x0000002f24247221 */ /* 0x000fe20000000000 */
[----:B------:R-:W-:Y:S01]  /*9cf0*/  R2UR UR6, R24 ;  /* 0x00000000180672ca */ /* 0x000fe200000e0000 */
[----:B------:R-:W-:Y:S01]  /*9d00*/  FADD R19, R19, R138 ;  /* 0x0000008a13137221 */ /* 0x000fe20000000000 */
[----:B------:R-:W-:-:S02]  /*9d10*/  R2UR UR7, R25 ;  /* 0x00000000190772ca */ /* 0x000fc400000e0000 */
[----:B------:R-:W-:Y:S01]  /*9d20*/  F2FP.F16.F32.PACK_AB R24, R129, R39 ;  /* 0x000000278118723e */ /* 0x000fe200000000ff */
[----:B------:R-:W-:Y:S01]  /*9d30*/  @!P4 FMUL R151, R151, 0.5 ;  /* 0x3f0000009797c820 */ /* 0x000fe20000400000 */
[----:B------:R-:W-:Y:S01]  /*9d40*/  F2FP.F16.F32.PACK_AB R25, R131, R130 ;  /* 0x000000828319723e */ /* 0x000fe200000000ff */
[----:B-1----:R-:W-:Y:S01]  /*9d50*/  @!P3 FMUL R145, R145, R145 ;  /* 0x000000919191b220 */ /* 0x002fe20000400000 */
[----:B------:R-:W-:Y:S01]  /*9d60*/  F2FP.F16.F32.PACK_AB R26, R133, R41 ;  /* 0x00000029851a723e */ /* 0x000fe200000000ff */
[----:B------:R-:W1:Y:S01]  /*9d70*/  MUFU.EX2 R20, R151 ;  /* 0x0000009700147308 */ /* 0x000e620000000800 */
[----:B------:R-:W-:Y:S01]  /*9d80*/  F2FP.F16.F32.PACK_AB R27, R135, R134 ;  /* 0x00000086871b723e */ /* 0x000fe200000000ff */
[----:B------:R-:W-:Y:S01]  /*9d90*/  FADD R19, R19, R139 ;  /* 0x0000008b13137221 */ /* 0x000fe20000000000 */
[----:B------:R-:W-:Y:S01]  /*9da0*/  FSETP.GEU.AND P3, PT, R150, -126, PT ;  /* 0xc2fc00009600780b */ /* 0x000fe20003f6e000 */
[----:B------:R-:W-:Y:S01]  /*9db0*/  FADD R36, R36, R145 ;  /* 0x0000009124247221 */ /* 0x000fe20000000000 */
[----:B------:R-:W-:Y:S01]  /*9dc0*/  WARPGROUP.ARRIVE ;  /* 0x00000000000079c5 */ /* 0x000fe20000000000 */
[----:B------:R-:W-:-:S02]  /*9dd0*/  FADD R19, R19, R142 ;  /* 0x0000008e13137221 */ /* 0x000fc40000000000 */
[----:B------:R-:W-:Y:S02]  /*9de0*/  FADD R36, R36, R49 ;  /* 0x0000003124247221 */ /* 0x000fe40000000000 */
[----:B------:R-:W-:Y:S01]  /*9df0*/  FADD R19, R19, R143 ;  /* 0x0000008f13137221 */ /* 0x000fe20000000000 */
[----:B------:R-:W-:Y:S01]  /*9e00*/  HGMMA.64x32x16.F32 R152, R24, gdesc[UR4].tnspB, R152, gsb0 ;  /* 0x4060000418987df0 */ /* 0x000fe20008000898 */
[----:B------:R-:W-:Y:S02]  /*9e10*/  FADD R21, R36, R18 ;  /* 0x0000001224157221 */ /* 0x000fe40000000000 */
[----:B------:R-:W-:Y:S02]  /*9e20*/  FADD R19, R19, R146 ;  /* 0x0000009213137221 */ /* 0x000fe40000000000 */
[----:B------:R-:W-:Y:S01]  /*9e30*/  @!P3 FMUL R150, R150, 0.5 ;  /* 0x3f0000009696b820 */ /* 0x000fe20000400000 */
[----:B-1----:R-:W-:Y:S01]  /*9e40*/  @!P4 FMUL R20, R20, R20 ;  /* 0x000000141414c220 */ /* 0x002fe20000400000 */
[----:B------:R-:W-:-:S04]  /*9e50*/  FADD R19, R19, R147 ;  /* 0x0000009313137221 */ /* 0x000fc80000000000 */
[----:B------:R-:W1:Y:S02]  /*9e60*/  MUFU.EX2 R150, R150 ;  /* 0x0000009600967308 */ /* 0x000e640000000800 */
[----:B-1----:R-:W-:-:S04]  /*9e70*/  @!P3 FMUL R150, R150, R150 ;  /* 0x000000969696b220 */ /* 0x002fc80000400000 */
[----:B------:R-:W-:Y:S01]  /*9e80*/  FADD R19, R19, R150 ;  /* 0x0000009613137221 */ /* 0x000fe20000000000 */
[----:B------:R-:W-:Y:S02]  /*9e90*/  WARPGROUP.DEPBAR.LE gsb0, 0x0 ;  /* 0x00008000000079c5 */ /* 0x000fe40000010000 */
[----:B------:R-:W-:Y:S02]  /*9ea0*/  IADD3 R24, R10, 0x380, RZ ;  /* 0x000003800a187810 */ /* 0x000fe40007ffe0ff */
[----:B------:R-:W-:Y:S02]  /*9eb0*/  MOV R25, 0x80000020 ;  /* 0x8000002000197802 */ /* 0x000fe40000000f00 */
[----:B------:R-:W-:Y:S02]  /*9ec0*/  R2UR UR6, R24 ;  /* 0x00000000180672ca */ /* 0x000fe400000e0000 */
[----:B------:R-:W-:Y:S02]  /*9ed0*/  R2UR UR7, R25 ;  /* 0x00000000190772ca */ /* 0x000fe400000e0000 */
[----:B------:R-:W-:-:S02]  /*9ee0*/  F2FP.F16.F32.PACK_AB R24, R137, R43 ;  /* 0x0000002b8918723e */ /* 0x000fc400000000ff */
[----:B------:R-:W-:Y:S02]  /*9ef0*/  F2FP.F16.F32.PACK_AB R25, R139, R138 ;  /* 0x0000008a8b19723e */ /* 0x000fe400000000ff */
[----:B------:R-:W-:Y:S02]  /*9f00*/  F2FP.F16.F32.PACK_AB R26, R141, R45 ;  /* 0x0000002d8d1a723e */ /* 0x000fe400000000ff */
[----:B------:R-:W-:Y:S02]  /*9f10*/  F2FP.F16.F32.PACK_AB R27, R143, R142 ;  /* 0x0000008e8f1b723e */ /* 0x000fe400000000ff */
[----:B------:R-:W-:Y:S02]  /*9f20*/  IADD3 R10, R10, 0x3c0, RZ ;  /* 0x000003c00a0a7810 */ /* 0x000fe40007ffe0ff */
[----:B------:R-:W-:-:S06]  /*9f30*/  WARPGROUP.ARRIVE ;  /* 0x00000000000079c5 */ /* 0x000fcc0000000000 */
[----:B------:R-:W-:Y:S01]  /*9f40*/  HGMMA.64x32x16.F32 R152, R24, gdesc[UR4].tnspB, R152, gsb0 ;  /* 0x4060000418987df0 */ /* 0x000fe20008000898 */
[----:B------:R-:W-:Y:S02]  /*9f50*/  R2UR UR6, R10 ;  /* 0x000000000a0672ca */ /* 0x000fe400000e0000 */
[----:B------:R-:W-:Y:S02]  /*9f60*/  R2UR UR7, R11 ;  /* 0x000000000b0772ca */ /* 0x000fe400000e0000 */
[----:B------:R-:W-:-:S04]  /*9f70*/  LEA R10, R13, R12, 0x3 ;  /* 0x0000000c0d0a7211 */ /* 0x000fc800078e18ff */
[----:B------:R-:W-:Y:S01]  /*9f80*/  PRMT R10, RZ, 0x654, R10 ;  /* 0x00000654ff0a7816 */ /* 0x000fe2000000000a */
[----:B------:R-:W-:Y:S02]  /*9f90*/  WARPGROUP.DEPBAR.LE gsb0, 0x0 ;  /* 0x00008000000079c5 */ /* 0x000fe40000010000 */
[----:B------:R-:W-:Y:S02]  /*9fa0*/  F2FP.F16.F32.PACK_AB R24, R145, R47 ;  /* 0x0000002f9118723e */ /* 0x000fe400000000ff */
[----:B------:R-:W-:Y:S02]  /*9fb0*/  F2FP.F16.F32.PACK_AB R25, R147, R146 ;  /* 0x000000929319723e */ /* 0x000fe400000000ff */
[----:B------:R-:W-:Y:S02]  /*9fc0*/  F2FP.F16.F32.PACK_AB R26, R18, R49 ;  /* 0x00000031121a723e */ /* 0x000fe400000000ff */
[----:B------:R-:W-:Y:S01]  /*9fd0*/  F2FP.F16.F32.PACK_AB R27, R20, R150 ;  /* 0x00000096141b723e */ /* 0x000fe200000000ff */
[----:B------:R-:W-:-:S03]  /*9fe0*/  FADD R20, R19, R20 ;  /* 0x0000001413147221 */ /* 0x000fc60000000000 */
[----:B------:R-:W-:-:S06]  /*9ff0*/  WARPGROUP.ARRIVE ;  /* 0x00000000000079c5 */ /* 0x000fcc0000000000 */
[----:B------:R-:W-:Y:S03]  /*a000*/  HGMMA.64x32x16.F32 R152, R24, gdesc[UR4].tnspB, R152, gsb0 ;  /* 0x4060000418987df0 */ /* 0x000fe60008000898 */
[----:B------:R-:W-:Y:S02]  /*a010*/  WARPGROUP.DEPBAR.LE gsb0, 0x0 ;  /* 0x00008000000079c5 */ /* 0x000fe40000010000 */
[----:B------:R1:W-:Y:S01]  /*a020*/  SYNCS.ARRIVE.TRANS64.RED.A1T0 RZ, [R10+URZ], RZ ;  /* 0x000000ff0aff79a7 */ /* 0x0003e2000810043f */
[----:B------:R-:W-:Y:S05]  /*a030*/  @P1 BRA `(.L_x_32) ;  /* 0x0000000000981947 */ /* 0x000fea0003800000 */
[----:B------:R-:W-:Y:S01]  /*a040*/  ISETP.LT.OR P1, PT, R7, 0x1, !P0 ;  /* 0x000000010700780c */ /* 0x000fe20004721670 */
[----:B------:R-:W-:-:S12]  /*a050*/  BSSY B0, `(.L_x_33) ;  /* 0x0000023000007945 */ /* 0x000fd80003800000 */
[----:B------:R-:W-:Y:S05]  /*a060*/  @P1 BRA `(.L_x_34) ;  /* 0x0000000000841947 */ /* 0x000fea0003800000 */
[----:B-1----:R-:W-:Y:S02]  /*a070*/  LEA R10, R5, R2, 0x3 ;  /* 0x00000002050a7211 */ /* 0x002fe400078e18ff */
[----:B------:R-:W-:Y:S02]  /*a080*/  SHF.L.U32 R11, R6, 0x1f, RZ ;  /* 0x0000001f060b7819 */ /* 0x000fe400000006ff */
[----:B------:R-:W-:Y:S02]  /*a090*/  ISETP.NE.AND P2, PT, R16, RZ, PT ;  /* 0x000000ff1000720c */ /* 0x000fe40003f45270 */
[----:B------:R-:W1:Y:S02]  /*a0a0*/  SYNCS.PHASECHK.TRANS64.TRYWAIT P1, [R10+URZ+0x11020], R11 ;  /* 0x0110200b0a0075a7 */ /* 0x000e64000802017f */
[----:B-1----:R-:W-:Y:S09]  /*a0b0*/  @!P1 BRA `(.L_x_35) ;  /* 0x0000001400389947 */ /* 0x002ff20003800000 */
.L_x_68:
[----:B------:R-:W-:Y:S05]  /*a0c0*/  @P2 BRA `(.L_x_36) ;  /* 0x0000000000142947 */ /* 0x000fea0003800000 */
[----:B------:R-:W-:Y:S02]  /*a0d0*/  LOP3.LUT P1, RZ, R17, 0x1f, RZ, 0xc0, !PT ;  /* 0x0000001f11ff7812 */ /* 0x000fe4000782c0ff */
[----:B-1----:R-:W-:-:S04]  /*a0e0*/  MOV R11, 0x4000 ;  /* 0x00004000000b7802 */ /* 0x002fc80000000f00 */
[----:B------:R2:W-:Y:S07]  /*a0f0*/  SYNCS.ARRIVE.TRANS64 RZ, [R10+URZ+0x11000], R11 ;  /* 0x0110000b0aff79a7 */ /* 0x0005ee000800003f */
[----:B------:R-:W-:Y:S05]  /*a100*/  @!P1 BRA `(.L_x_36) ;  /* 0x0000000000049947 */ /* 0x000fea0003800000 */
[----:B------:R-:W-:Y:S01]  /*a110*/  BPT.TRAP 0x1 ;  /* 0x000000040000795c */ /* 0x000fe20000300000 */
.L_x_36:
        /* <DEDUP_REMOVED lines=9> */
[----:B------:R-:W-:Y:S01]  /*a1b0*/  UMOV UR12, UR36 ;  /* 0x00000024000c7c82 */ /* 0x000fe20008000000 */
[----:B------:R-:W-:Y:S01]  /*a1c0*/  UMOV UR13, UR37 ;  /* 0x00000025000d7c82 */ /* 0x000fe20008000000 */
[----:B------:R-:W-:-:S02]  /*a1d0*/  IADD3 R5, R5, 0x1, RZ ;  /* 0x0000000105057810 */ /* 0x000fc40007ffe0ff */
[----:B------:R-:W-:Y:S02]  /*a1e0*/  IADD3 R8, R8, 0x1, RZ ;  /* 0x0000000108087810 */ /* 0x000fe40007ffe0ff */
[----:B------:R-:W-:Y:S01]  /*a1f0*/  USHF.L.U32 UR11, UR11, 0x8, URZ ;  /* 0x000000080b0b7899 */ /* 0x000fe2000800063f */
[C---:B------:R-:W-:Y:S01]  /*a200*/  ISETP.NE.AND P1, PT, R5.reuse, 0x4, PT ;  /* 0x000000040500780c */ /* 0x040fe20003f25270 */
[----:B------:R-:W-:Y:S02]  /*a210*/  UIADD3 UR9, UR9, 0x11000, URZ ;  /* 0x0001100009097890 */ /* 0x000fe4000fffe03f */
[----:B------:R-:W-:Y:S01]  /*a220*/  UIADD3 UR8, UR8, 0x1000, URZ ;  /* 0x0000100008087890 */ /* 0x000fe2000fffe03f */
[----:B------:R-:W-:Y:S02]  /*a230*/  SEL R11, RZ, 0x1, P1 ;  /* 0x00000001ff0b7807 */ /* 0x000fe40000800000 */
[----:B------:R-:W-:Y:S02]  /*a240*/  SEL R5, R5, RZ, P1 ;  /* 0x000000ff05057207 */ /* 0x000fe40000800000 */
[----:B------:R-:W-:-:S04]  /*a250*/  LOP3.LUT R6, R6, R11, RZ, 0x3c, !PT ;  /* 0x0000000b06067212 */ /* 0x000fc800078e3cff */
[----:B------:R2:W-:Y:S02]  /*a260*/  UTMALDG.4D [UR8], [UR6], desc[UR18] ;  /* 0x00001208060075b4 */ /* 0x0005e40008019000 */
[----:B--2---:R-:W-:Y:S01]  /*a270*/  NOP ;  /* 0x0000000000007918 */ /* 0x004fe20000000000 */
.L_x_34:
[----:B------:R-:W-:Y:S05]  /*a280*/  BSYNC B0 ;  /* 0x0000000000007941 */ /* 0x000fea0003800000 */
.L_x_33:
[----:B------:R-:W-:-:S07]  /*a290*/  IADD3 R7, R7, -0x1, RZ ;  /* 0xffffffff07077810 */ /* 0x000fce0007ffe0ff */
.L_x_32:
[----:B------:R-:W-:Y:S02]  /*a2a0*/  ISETP.GT.AND P3, PT, R14, 0x2, PT ;  /* 0x000000020e00780c */ /* 0x000fe40003f64270 */
[----:B------:R-:W-:Y:S02]  /*a2b0*/  IADD3 R15, R15, 0x1, RZ ;  /* 0x000000010f0f7810 */ /* 0x000fe40007ffe0ff */
[----:B------:R-:W-:Y:S02]  /*a2c0*/  IADD3 R13, R13, 0x1, RZ ;  /* 0x000000010d0d7810 */ /* 0x000fe40007ffe0ff */
[----:B------:R-:W-:Y:S02]  /*a2d0*/  ISETP.NE.AND P1, PT, R15, 0x4, PT ;  /* 0x000000040f00780c */ /* 0x000fe40003f25270 */
[----:B------:R-:W-:Y:S02]  /*a2e0*/  ISETP.NE.AND P2, PT, R13, 0x4, PT ;  /* 0x000000040d00780c */ /* 0x000fe40003f45270 */
[----:B------:R-:W-:-:S02]  /*a2f0*/  SEL R11, RZ, 0x1, P1 ;  /* 0x00000001ff0b7807 */ /* 0x000fc40000800000 */
[----:B------:R-:W-:Y:S02]  /*a300*/  IADD3 R14, R14, -0x1, RZ ;  /* 0xffffffff0e0e7810 */ /* 0x000fe40007ffe0ff */
[----:B------:R-:W-:Y:S02]  /*a310*/  LOP3.LUT R4, R4, R11, RZ, 0x3c, !PT ;  /* 0x0000000b04047212 */ /* 0x000fe400078e3cff */
[----:B------:R-:W-:Y:S02]  /*a320*/  MOV R19, R3 ;  /* 0x0000000300137202 */ /* 0x000fe40000000f00 */
[----:B------:R-:W-:Y:S02]  /*a330*/  MOV R11, R0 ;  /* 0x00000000000b7202 */ /* 0x000fe40000000f00 */
[----:B------:R-:W-:Y:S02]  /*a340*/  SEL R15, R15, RZ, P1 ;  /* 0x000000ff0f0f7207 */ /* 0x000fe40000800000 */
[----:B------:R-:W-:Y:S01]  /*a350*/  SEL R13, R13, RZ, P2 ;  /* 0x000000ff0d0d7207 */ /* 0x000fe20001000000 */
[----:B------:R-:W-:Y:S06]  /*a360*/  @P3 BRA `(.L_x_37) ;  /* 0xffffffb000903947 */ /* 0x000fec000383ffff */
.L_x_24:
[----:B------:R-:W-:Y:S05]  /*a370*/  WARPSYNC.ALL ;  /* 0x0000000000007948 */ /* 0x000fea0003800000 */
[----:B------:R-:W2:Y:S01]  /*a380*/  SHFL.BFLY PT, R4, R21, 0x1, 0x1f ;  /* 0x0c201f0015047f89 */ /* 0x000ea200000e0000 */
[----:B------:R-:W-:Y:S01]  /*a390*/  BSSY B0, `(.L_x_38) ;  /* 0x0000024000007945 */ /* 0x000fe20003800000 */
[----:B------:R-:W-:Y:S02]  /*a3a0*/  MOV R9, 0x7f800000 ;  /* 0x7f80000000097802 */ /* 0x000fe40000000f00 */
[----:B------:R-:W3:Y:S01]  /*a3b0*/  SHFL.BFLY PT, R5, R20, 0x1, 0x1f ;  /* 0x0c201f0014057f89 */ /* 0x000ee200000e0000 */
[----:B------:R-:W-:-:S02]  /*a3c0*/  MOV R8, 0x3f800000 ;  /* 0x3f80000000087802 */ /* 0x000fc40000000f00 */
[----:B------:R-:W-:Y:S01]  /*a3d0*/  MOV R11, 0x7f800000 ;  /* 0x7f800000000b7802 */ /* 0x000fe20000000f00 */
[----:B--2---:R-:W-:Y:S01]  /*a3e0*/  FADD R4, R4, R21 ;  /* 0x0000001504047221 */ /* 0x004fe20000000000 */
[----:B---3--:R-:W-:-:S04]  /*a3f0*/  FADD R18, R5, R20 ;  /* 0x0000001405127221 */ /* 0x008fc80000000000 */
[----:B------:R-:W2:Y:S01]  /*a400*/  SHFL.BFLY PT, R7, R4, 0x2, 0x1f ;  /* 0x0c401f0004077f89 */ /* 0x000ea200000e0000 */
[----:B------:R-:W-:-:S03]  /*a410*/  MOV R5, 0x3f800000 ;  /* 0x3f80000000057802 */ /* 0x000fc60000000f00 */
[----:B------:R-:W3:Y:S01]  /*a420*/  SHFL.BFLY PT, R19, R18, 0x2, 0x1f ;  /* 0x0c401f0012137f89 */ /* 0x000ee200000e0000 */
[C---:B--2---:R-:W-:Y:S01]  /*a430*/  FSETP.NE.AND P0, PT, R4.reuse, -R7, PT ;  /* 0x800000070400720b */ /* 0x044fe20003f05000 */
[----:B------:R-:W-:Y:S01]  /*a440*/  FADD R6, R4, R7 ;  /* 0x0000000704067221 */ /* 0x000fe20000000000 */
[----:B---3--:R-:W-:-:S11]  /*a450*/  FADD R7, R18, R19 ;  /* 0x0000001312077221 */ /* 0x008fd60000000000 */
[----:B------:R-:W-:Y:S05]  /*a460*/  @!P0 BRA `(.L_x_39) ;  /* 0x0000000000588947 */ /* 0x000fea0003800000 */
[----:B------:R-:W-:Y:S01]  /*a470*/  IADD3 R4, R6, 0x1800000, RZ ;  /* 0x0180000006047810 */ /* 0x000fe20007ffe0ff */
[----:B------:R-:W-:Y:S03]  /*a480*/  BSSY B1, `(.L_x_40) ;  /* 0x000000d000017945 */ /* 0x000fe60003800000 */
[----:B------:R-:W-:-:S04]  /*a490*/  LOP3.LUT R4, R4, 0x7f800000, RZ, 0xc0, !PT ;  /* 0x7f80000004047812 */ /* 0x000fc800078ec0ff */
[----:B------:R-:W-:-:S13]  /*a4a0*/  ISETP.GT.U32.AND P0, PT, R4, 0x1ffffff, PT ;  /* 0x01ffffff0400780c */ /* 0x000fda0003f04070 */
[----:B------:R-:W-:Y:S05]  /*a4b0*/  @P0 BRA `(.L_x_41) ;  /* 0x0000000000140947 */ /* 0x000fea0003800000 */
[----:B------:R-:W-:Y:S02]  /*a4c0*/  MOV R5, R6 ;  /* 0x0000000600057202 */ /* 0x000fe40000000f00 */
[----:B------:R-:W-:-:S07]  /*a4d0*/  MOV R14, 0xa4f0 ;  /* 0x0000a4f0000e7802 */ /* 0x000fce0000000f00 */
[----:B-1----:R-:W-:Y:S05]  /*a4e0*/  CALL.REL.NOINC `($__internal_0_$__cuda_sm20_rcp_rn_f32_slowpath) ;  /* 0x0000001000407944 */ /* 0x002fea0003c00000 */
[----:B------:R-:W-:Y:S01]  /*a4f0*/  MOV R5, R10 ;  /* 0x0000000a00057202 */ /* 0x000fe20000000f00 */
[----:B------:R-:W-:Y:S06]  /*a500*/  BRA `(.L_x_42) ;  /* 0x0000000000107947 */ /* 0x000fec0003800000 */
.L_x_41:
[----:B------:R-:W2:Y:S02]  /*a510*/  MUFU.RCP R5, R6 ;  /* 0x0000000600057308 */ /* 0x000ea40000001000 */
[----:B--2---:R-:W-:-:S04]  /*a520*/  FFMA R4, R6, R5, -1 ;  /* 0xbf80000006047423 */ /* 0x004fc80000000005 */
[----:B------:R-:W-:-:S04]  /*a530*/  FADD.FTZ R4, -R4, -RZ ;  /* 0x800000ff04047221 */ /* 0x000fc80000010100 */
[----:B------:R-:W-:-:S07]  /*a540*/  FFMA R5, R5, R4, R5 ;  /* 0x0000000405057223 */ /* 0x000fce0000000005 */
.L_x_42:
[----:B------:R-:W-:Y:S05]  /*a550*/  BSYNC B1 ;  /* 0x0000000000017941 */ /* 0x000fea0003800000 */
.L_x_40:
[----:B------:R-:W-:Y:S01]  /*a560*/  FSETP.GEU.AND P0, PT, |R6|, 1.175494350822287508e-38, PT ;  /* 0x008000000600780b */ /* 0x000fe20003f0e200 */
[----:B------:R-:W-:-:S12]  /*a570*/  ULDC UR6, c[0x0][0x600] ;  /* 0x0001800000067ab9 */ /* 0x000fd80000000800 */
[----:B------:R-:W-:-:S04]  /*a580*/  @!P0 FMUL R6, R6, 16777216 ;  /* 0x4b80000006068820 */ /* 0x000fc80000400000 */
[----:B------:R-:W2:Y:S02]  /*a590*/  MUFU.LG2 R4, R6 ;  /* 0x0000000600047308 */ /* 0x000ea40000000c00 */
[----:B--2---:R-:W-:-:S04]  /*a5a0*/  @!P0 FADD R4, R4, -24 ;  /* 0xc1c0000004048421 */ /* 0x004fc80000000000 */
[----:B------:R-:W-:-:S04]  /*a5b0*/  FMUL R4, R4, 0.69314718246459960938 ;  /* 0x3f31721804047820 */ /* 0x000fc80000400000 */
[----:B------:R-:W-:-:S07]  /*a5c0*/  FFMA R11, R3, UR6, R4 ;  /* 0x00000006030b7c23 */ /* 0x000fce0008000004 */
.L_x_39:
[----:B------:R-:W-:Y:S05]  /*a5d0*/  BSYNC B0 ;  /* 0x0000000000007941 */ /* 0x000fea0003800000 */
.L_x_38:
[----:B------:R-:W-:Y:S01]  /*a5e0*/  FSETP.NE.AND P0, PT, R18, -R19, PT ;  /* 0x800000131200720b */ /* 0x000fe20003f05000 */
[----:B------:R-:W-:Y:S01]  /*a5f0*/  ULDC UR4, c[0x0][0x608] ;  /* 0x0001820000047ab9 */ /* 0x000fe20000000800 */
[----:B------:R-:W-:Y:S01]  /*a600*/  BSSY B0, `(.L_x_43) ;  /* 0x0000021000007945 */ /* 0x000fe20003800000 */
[----:B------:R-:W-:-:S04]  /*a610*/  FMUL R5, R5, UR4 ;  /* 0x0000000405057c20 */ /* 0x000fc80008400000 */
[-C--:B------:R-:W-:Y:S01]  /*a620*/  FMUL R23, R152, R5.reuse ;  /* 0x0000000598177220 */ /* 0x080fe20000400000 */
[-C--:B------:R-:W-:Y:S01]  /*a630*/  FMUL R153, R153, R5.reuse ;  /* 0x0000000599997220 */ /* 0x080fe20000400000 */
[-C--:B------:R-:W-:Y:S01]  /*a640*/  FMUL R25, R156, R5.reuse ;  /* 0x000000059c197220 */ /* 0x080fe20000400000 */
[-C--:B------:R-:W-:Y:S01]  /*a650*/  FMUL R157, R157, R5.reuse ;  /* 0x000000059d9d7220 */ /* 0x080fe20000400000 */
[-C--:B------:R-:W-:Y:S01]  /*a660*/  FMUL R27, R160, R5.reuse ;  /* 0x00000005a01b7220 */ /* 0x080fe20000400000 */
[-C--:B------:R-:W-:Y:S01]  /*a670*/  FMUL R161, R161, R5.reuse ;  /* 0x00000005a1a17220 */ /* 0x080fe20000400000 */
[-C--:B------:R-:W-:Y:S01]  /*a680*/  FMUL R29, R164, R5.reuse ;  /* 0x00000005a41d7220 */ /* 0x080fe20000400000 */
[----:B------:R-:W-:Y:S01]  /*a690*/  FMUL R165, R165, R5 ;  /* 0x00000005a5a57220 */ /* 0x000fe20000400000 */
[----:B------:R-:W-:Y:S06]  /*a6a0*/  @!P0 BRA `(.L_x_44) ;  /* 0x0000000000588947 */ /* 0x000fec0003800000 */
        /* <DEDUP_REMOVED lines=10> */
.L_x_46:
[----:B------:R-:W2:Y:S02]  /*a750*/  MUFU.RCP R8, R7 ;  /* 0x0000000700087308 */ /* 0x000ea40000001000 */
[----:B--2---:R-:W-:-:S04]  /*a760*/  FFMA R3, R7, R8, -1 ;  /* 0xbf80000007037423 */ /* 0x004fc80000000008 */
[----:B------:R-:W-:-:S04]  /*a770*/  FADD.FTZ R3, -R3, -RZ ;  /* 0x800000ff03037221 */ /* 0x000fc80000010100 */
[----:B------:R-:W-:-:S07]  /*a780*/  FFMA R8, R8, R3, R8 ;  /* 0x0000000308087223 */ /* 0x000fce0000000008 */
.L_x_47:
[----:B------:R-:W-:Y:S05]  /*a790*/  BSYNC B1 ;  /* 0x0000000000017941 */ /* 0x000fea0003800000 */
.L_x_45:
[----:B------:R-:W-:Y:S01]  /*a7a0*/  FSETP.GEU.AND P0, PT, |R7|, 1.175494350822287508e-38, PT ;  /* 0x008000000700780b */ /* 0x000fe20003f0e200 */
[----:B------:R-:W-:-:S12]  /*a7b0*/  ULDC UR4, c[0x0][0x600] ;  /* 0x0001800000047ab9 */ /* 0x000fd80000000800 */
[----:B------:R-:W-:-:S04]  /*a7c0*/  @!P0 FMUL R7, R7, 16777216 ;  /* 0x4b80000007078820 */ /* 0x000fc80000400000 */
[----:B------:R-:W2:Y:S02]  /*a7d0*/  MUFU.LG2 R3, R7 ;  /* 0x0000000700037308 */ /* 0x000ea40000000c00 */
[----:B--2---:R-:W-:-:S04]  /*a7e0*/  @!P0 FADD R3, R3, -24 ;  /* 0xc1c0000003038421 */ /* 0x004fc80000000000 */
[----:B------:R-:W-:-:S04]  /*a7f0*/  FMUL R3, R3, 0.69314718246459960938 ;  /* 0x3f31721803037820 */ /* 0x000fc80000400000 */
[----:B------:R-:W-:-:S07]  /*a800*/  FFMA R9, R0, UR4, R3 ;  /* 0x0000000400097c23 */ /* 0x000fce0008000003 */
.L_x_44:
[----:B------:R-:W-:Y:S05]  /*a810*/  BSYNC B0 ;  /* 0x0000000000007941 */ /* 0x000fea0003800000 */
.L_x_43:
[C---:B------:R-:W-:Y:S01]  /*a820*/  LOP3.LUT P0, RZ, R17.reuse, 0x3, RZ, 0xc0, !PT ;  /* 0x0000000311ff7812 */ /* 0x040fe2000780c0ff */
[----:B------:R-:W-:Y:S01]  /*a830*/  ULDC UR4, c[0x0][0x608] ;  /* 0x0001820000047ab9 */ /* 0x000fe20000000800 */
[----:B------:R-:W-:Y:S01]  /*a840*/  LOP3.LUT R0, R17, 0x60, RZ, 0xc0, !PT ;  /* 0x0000006011007812 */ /* 0x000fe200078ec0ff */
[----:B------:R-:W-:Y:S01]  /*a850*/  ULDC.64 UR8, c[0x0][0x208] ;  /* 0x0000820000087ab9 */ /* 0x000fe20000000a00 */
[----:B------:R-:W-:Y:S01]  /*a860*/  FMUL R8, R8, UR4 ;  /* 0x0000000408087c20 */ /* 0x000fe20008400000 */
[----:B------:R-:W-:Y:S01]  /*a870*/  BSSY B0, `(.L_x_48) ;  /* 0x0000018000007945 */ /* 0x000fe20003800000 */
[----:B------:R-:W-:-:S07]  /*a880*/  SHF.R.U32.HI R18, RZ, 0x5, R0 ;  /* 0x00000005ff127819 */ /* 0x000fce0000011600 */
[----:B------:R-:W-:Y:S05]  /*a890*/  @P0 BRA `(.L_x_49) ;  /* 0x0000000000540947 */ /* 0x000fea0003800000 */
[----:B------:R-:W2:Y:S01]  /*a8a0*/  S2UR UR4, SR_CTAID.X ;  /* 0x00000000000479c3 */ /* 0x000ea20000002500 */
[----:B------:R-:W-:Y:S02]  /*a8b0*/  SHF.R.U32.HI R0, RZ, 0x2, R17 ;  /* 0x00000002ff007819 */ /* 0x000fe40000011611 */
[----:B------:R-:W-:Y:S02]  /*a8c0*/  SHF.L.U32 R3, R18, 0x4, RZ ;  /* 0x0000000412037819 */ /* 0x000fe400000006ff */
[----:B------:R-:W-:-:S04]  /*a8d0*/  LOP3.LUT R0, R0, 0x7, RZ, 0xc0, !PT ;  /* 0x0000000700007812 */ /* 0x000fc800078ec0ff */
[----:B------:R-:W-:Y:S01]  /*a8e0*/  LOP3.LUT R0, R3, 0xfffffff0, R0, 0xe2, !PT ;  /* 0xfffffff003007812 */ /* 0x000fe200078ee200 */
[----:B--2---:R-:W-:-:S03]  /*a8f0*/  USHF.L.U32 UR6, UR4, 0x6, URZ ;  /* 0x0000000604067899 */ /* 0x004fc6000800063f */
[----:B------:R-:W-:Y:S02]  /*a900*/  ULDC.64 UR4, c[0x0][0x688] ;  /* 0x0001a20000047ab9 */ /* 0x000fe40000000a00 */
[----:B------:R-:W-:Y:S02]  /*a910*/  UIMAD UR4, UR36, UR4, UR6 ;  /* 0x00000004240472a4 */ /* 0x000fe4000f8e0206 */
[----:B------:R-:W-:Y:S02]  /*a920*/  LOP3.LUT R3, R0, UR6, RZ, 0xfc, !PT ;  /* 0x0000000600037c12 */ /* 0x000fe4000f8efcff */
[----:B------:R-:W-:Y:S02]  /*a930*/  UIMAD UR4, UR37, UR5, UR4 ;  /* 0x00000005250472a4 */ /* 0x000fe4000f8e0204 */
[C---:B------:R-:W-:Y:S01]  /*a940*/  IADD3 R4, R3.reuse, 0x8, RZ ;  /* 0x0000000803047810 */ /* 0x040fe20007ffe0ff */
[----:B------:R-:W-:Y:S02]  /*a950*/  ULDC UR5, c[0x0][0x288] ;  /* 0x0000a20000057ab9 */ /* 0x000fe40000000800 */
[----:B------:R-:W-:-:S02]  /*a960*/  ISETP.GE.U32.AND P0, PT, R3, UR5, PT ;  /* 0x0000000503007c0c */ /* 0x000fc4000bf06070 */
[----:B------:R-:W-:Y:S02]  /*a970*/  IADD3 R0, P2, R0, UR4, RZ ;  /* 0x0000000400007c10 */ /* 0x000fe4000ff5e0ff */
[----:B------:R-:W-:Y:S01]  /*a980*/  ISETP.GE.U32.AND P1, PT, R4, UR5, PT ;  /* 0x0000000504007c0c */ /* 0x000fe2000bf26070 */
[----:B------:R-:W-:Y:S01]  /*a990*/  ULDC.64 UR4, c[0x0][0x680] ;  /* 0x0001a00000047ab9 */ /* 0x000fe20000000a00 */
[----:B------:R-:W-:Y:S02]  /*a9a0*/  IADD3.X R3, RZ, RZ, RZ, P2, !PT ;  /* 0x000000ffff037210 */ /* 0x000fe400017fe4ff */
[----:B------:R-:W-:-:S04]  /*a9b0*/  LEA R4, P2, R0, UR4, 0x2 ;  /* 0x0000000400047c11 */ /* 0x000fc8000f8410ff */
[----:B------:R-:W-:-:S05]  /*a9c0*/  LEA.HI.X R5, R0, UR5, R3, 0x2, P2 ;  /* 0x0000000500057c11 */ /* 0x000fca00090f1403 */
[----:B------:R2:W-:Y:S04]  /*a9d0*/  @!P0 STG.E desc[UR8][R4.64], R11 ;  /* 0x0000000b04008986 */ /* 0x0005e8000c101908 */
[----:B------:R2:W-:Y:S02]  /*a9e0*/  @!P1 STG.E desc[UR8][R4.64+0x20], R9 ;  /* 0x0000200904009986 */ /* 0x0005e4000c101908 */
.L_x_49:
[----:B------:R-:W-:Y:S05]  /*a9f0*/  BSYNC B0 ;  /* 0x0000000000007941 */ /* 0x000fea0003800000 */
.L_x_48:
[----:B------:R-:W-:Y:S01]  /*aa00*/  ULDC.64 UR4, c[0x0][0x730] ;  /* 0x0001cc0000047ab9 */ /* 0x000fe20000000a00 */
[-C--:B------:R-:W-:Y:S01]  /*aa10*/  FMUL R31, R154, R8.reuse ;  /* 0x000000089a1f7220 */ /* 0x080fe20000400000 */
[----:B------:R-:W-:Y:S01]  /*aa20*/  ISETP.NE.U32.AND P0, PT, RZ, UR4, PT ;  /* 0x00000004ff007c0c */ /* 0x000fe2000bf05070 */
[-C--:B------:R-:W-:Y:S01]  /*aa30*/  FMUL R155, R155, R8.reuse ;  /* 0x000000089b9b7220 */ /* 0x080fe20000400000 */
[-C--:B------:R-:W-:Y:S01]  /*aa40*/  FMUL R33, R158, R8.reuse ;  /* 0x000000089e217220 */ /* 0x080fe20000400000 */
[-C--:B------:R-:W-:Y:S01]  /*aa50*/  FMUL R159, R159, R8.reuse ;  /* 0x000000089f9f7220 */ /* 0x080fe20000400000 */
[----:B------:R-:W-:Y:S01]  /*aa60*/  ISETP.NE.AND.EX P0, PT, RZ, UR5, PT, P0 ;  /* 0x00000005ff007c0c */ /* 0x000fe2000bf05300 */
[-C--:B------:R-:W-:Y:S01]  /*aa70*/  FMUL R35, R162, R8.reuse ;  /* 0x00000008a2237220 */ /* 0x080fe20000400000 */
[-C--:B------:R-:W-:Y:S01]  /*aa80*/  FMUL R163, R163, R8.reuse ;  /* 0x00000008a3a37220 */ /* 0x080fe20000400000 */
[-C--:B------:R-:W-:Y:S01]  /*aa90*/  FMUL R37, R166, R8.reuse ;  /* 0x00000008a6257220 */ /* 0x080fe20000400000 */
[----:B------:R-:W-:-:S09]  /*aaa0*/  FMUL R167, R167, R8 ;  /* 0x00000008a7a77220 */ /* 0x000fd20000400000 */
[----:B------:R-:W-:Y:S05]  /*aab0*/  @P0 BRA `(.L_x_50) ;  /* 0x0000000000200947 */ /* 0x000fea0003800000 */
[----:B------:R-:W-:Y:S02]  /*aac0*/  ULDC.64 UR4, c[0x0][0x728] ;  /* 0x0001ca0000047ab9 */ /* 0x000fe40000000a00 */
[----:B------:R-:W-:-:S04]  /*aad0*/  ISETP.NE.U32.AND P0, PT, RZ, UR4, PT ;  /* 0x00000004ff007c0c */ /* 0x000fc8000bf05070 */
[----:B------:R-:W-:-:S13]  /*aae0*/  ISETP.NE.AND.EX P0, PT, RZ, UR5, PT, P0 ;  /* 0x00000005ff007c0c */ /* 0x000fda000bf05300 */
[----:B------:R-:W-:Y:S05]  /*aaf0*/  @!P0 BRA `(.L_x_51) ;  /* 0x00000000000c8947 */ /* 0x000fea0003800000 */
[----:B--2---:R-:W2:Y:S02]  /*ab00*/  LDC.64 R4, c[0x0][0x728] ;  /* 0x0001ca00ff047b82 */ /* 0x004ea40000000a00 */
[----:B--2---:R3:W5:Y:S01]  /*ab10*/  LDG.E R4, desc[UR8][R4.64] ;  /* 0x0000000804047981 */ /* 0x004762000c1e1900 */
[----:B------:R-:W-:Y:S05]  /*ab20*/  BRA `(.L_x_50) ;  /* 0x0000000000047947 */ /* 0x000fea0003800000 */
.L_x_51:
[----:B--2---:R-:W4:Y:S02]  /*ab30*/  LDC R4, c[0x0][0x720] ;  /* 0x0001c800ff047b82 */ /* 0x004f240000000800 */
.L_x_50:
[----:B------:R-:W-:Y:S02]  /*ab40*/  MOV R0, RZ ;  /* 0x000000ff00007202 */ /* 0x000fe40000000f00 */
[----:B----45:R-:W-:Y:S02]  /*ab50*/  MOV R22, R4 ;  /* 0x0000000400167202 */ /* 0x030fe40000000f00 */
[----:B------:R-:W-:-:S13]  /*ab60*/  LOP3.LUT P0, RZ, R0, 0x1bf, RZ, 0xc0, !PT ;  /* 0x000001bf00ff7812 */ /* 0x000fda000780c0ff */
[----:B------:R-:W-:Y:S05]  /*ab70*/  @!P0 BRA `(.L_x_52) ;  /* 0x0000000000408947 */ /* 0x000fea0003800000 */
[----:B------:R-:W-:Y:S01]  /*ab80*/  MOV R0, 0x0 ;  /* 0x0000000000007802 */ /* 0x000fe20000000f00 */
[----:B------:R-:W-:Y:S01]  /*ab90*/  ULDC.64 UR4, c[0x4][0x68] ;  /* 0x01001a0000047ab9 */ /* 0x000fe20000000a00 */
[----:B------:R-:W-:Y:S01]  /*aba0*/  ULDC.64 UR6, c[0x4][0x8] ;  /* 0x0100020000067ab9 */ /* 0x000fe20000000a00 */
[----:B--2---:R-:W-:Y:S01]  /*abb0*/  MOV R4, UR4 ;  /* 0x0000000400047c02 */ /* 0x004fe20008000f00 */
[----:B------:R2:W4:Y:S01]  /*abc0*/  LDC.64 R14, c[0x4][R0] ;  /* 0x01000000000e7b82 */ /* 0x0005220000000a00 */
[----:B---3--:R-:W-:Y:S01]  /*abd0*/  MOV R5, UR5 ;  /* 0x0000000500057c02 */ /* 0x008fe20008000f00 */
[----:B------:R-:W-:Y:S01]  /*abe0*/  ULDC.64 UR4, c[0x4][0x70] ;  /* 0x01001c0000047ab9 */ /* 0x000fe20000000a00 */
[----:B-1----:R-:W-:Y:S02]  /*abf0*/  MOV R10, UR6 ;  /* 0x00000006000a7c02 */ /* 0x002fe40008000f00 */
[----:B------:R-:W-:Y:S02]  /*ac00*/  MOV R6, UR4 ;  /* 0x0000000400067c02 */ /* 0x000fe40008000f00 */
[----:B------:R-:W-:-:S02]  /*ac10*/  MOV R7, UR5 ;  /* 0x0000000500077c02 */ /* 0x000fc40008000f00 */
[----:B------:R-:W-:Y:S02]  /*ac20*/  MOV R11, UR7 ;  /* 0x00000007000b7c02 */ /* 0x000fe40008000f00 */
[----:B------:R-:W-:Y:S02]  /*ac30*/  MOV R8, 0x70 ;  /* 0x0000007000087802 */ /* 0x000fe40000000f00 */
[----:B------:R-:W-:Y:S02]  /*ac40*/  MOV R12, 0x1 ;  /* 0x00000001000c7802 */ /* 0x000fe40000000f00 */
[----:B--2---:R-:W-:-:S07]  /*ac50*/  MOV R13, RZ ;  /* 0x000000ff000d7202 */ /* 0x004fce0000000f00 */
[----:B------:R-:W-:-:S07]  /*ac60*/  LEPC R20, `(.L_x_52) ;  /* 0x000000001014794e */ /* 0x000fce0000000000 */
[----:B----4-:R-:W-:Y:S05]  /*ac70*/  CALL.ABS.NOINC R14 ;  /* 0x000000000e007343 */ /* 0x010fea0003c00000 */
.L_x_52:
        /* <DEDUP_REMOVED lines=18> */
.L_x_53:
[----:B------:R-:W-:Y:S01]  /*ada0*/  ULDC.64 UR4, c[0x0][0x730] ;  /* 0x0001cc0000047ab9 */ /* 0x000fe20000000a00 */
[----:B------:R-:W-:Y:S02]  /*adb0*/  SHF.L.U32 R0, R17, 0x5, RZ ;  /* 0x0000000511007819 */ /* 0x000fe400000006ff */
[----:B------:R-:W-:Y:S02]  /*adc0*/  ISETP.NE.U32.AND P0, PT, RZ, UR4, PT ;  /* 0x00000004ff007c0c */ /* 0x000fe4000bf05070 */
[----:B--2---:R-:W-:Y:S02]  /*add0*/  SHF.R.U32.HI R4, RZ, 0x1, R17 ;  /* 0x00000001ff047819 */ /* 0x004fe40000011611 */
[----:B------:R-:W-:Y:S02]  /*ade0*/  ISETP.NE.AND.EX P0, PT, RZ, UR5, PT, P0 ;  /* 0x00000005ff007c0c */ /* 0x000fe4000bf05300 */
[----:B---3--:R-:W-:Y:S02]  /*adf0*/  LOP3.LUT R5, R0, 0xc0, RZ, 0xc0, !PT ;  /* 0x000000c000057812 */ /* 0x008fe400078ec0ff */
[----:B------:R-:W-:-:S02]  /*ae00*/  IADD3 R16, R16, 0x1f, RZ ;  /* 0x0000001f10107810 */ /* 0x000fc40007ffe0ff */
[----:B------:R-:W-:Y:S02]  /*ae10*/  LOP3.LUT R5, R5, 0x8, R4, 0xf8, !PT ;  /* 0x0000000805057812 */ /* 0x000fe400078ef804 */
[----:B------:R-:W-:Y:S02]  /*ae20*/  LOP3.LUT R3, R0, 0x20, RZ, 0xc0, !PT ;  /* 0x0000002000037812 */ /* 0x000fe400078ec0ff */
[----:B------:R-:W-:Y:S02]  /*ae30*/  SHF.L.U32 R4, R17, 0x2, RZ ;  /* 0x0000000211047819 */ /* 0x000fe400000006ff */
[----:B------:R-:W-:Y:S01]  /*ae40*/  ISETP.GT.U32.AND P1, PT, R16, 0x3e, PT ;  /* 0x0000003e1000780c */ /* 0x000fe20003f24070 */
[----:B------:R-:W2:Y:S01]  /*ae50*/  @P0 LDC R22, c[0x0][0x720] ;  /* 0x0001c800ff160b82 */ /* 0x000ea20000000800 */
[----:B------:R-:W-:Y:S02]  /*ae60*/  LEA R3, R18, R3, 0x9 ;  /* 0x0000000312037211 */ /* 0x000fe400078e48ff */
[----:B------:R-:W-:-:S02]  /*ae70*/  LOP3.LUT R4, R5, 0x18, R4, 0x78, !PT ;  /* 0x0000001805047812 */ /* 0x000fc400078e7804 */
[----:B------:R-:W-:Y:S02]  /*ae80*/  LOP3.LUT R0, R0, 0x100, RZ, 0xc0, !PT ;  /* 0x0000010000007812 */ /* 0x000fe400078ec0ff */
[----:B------:R-:W-:Y:S02]  /*ae90*/  LOP3.LUT P0, RZ, R17, 0x4, RZ, 0xc0, !PT ;  /* 0x0000000411ff7812 */ /* 0x000fe4000780c0ff */
[----:B------:R-:W-:-:S04]  /*aea0*/  IADD3 R19, R4, R3, R0 ;  /* 0x0000000304137210 */ /* 0x000fc80007ffe000 */
[----:B------:R-:W-:Y:S01]  /*aeb0*/  LEA R19, R19, R2, 0x1 ;  /* 0x0000000213137211 */ /* 0x000fe200078e08ff */
[-C--:B--2---:R-:W-:Y:S01]  /*aec0*/  FMUL R0, R23, R22.reuse ;  /* 0x0000001617007220 */ /* 0x084fe20000400000 */
[-C--:B------:R-:W-:Y:S01]  /*aed0*/  FMUL R3, R153, R22.reuse ;  /* 0x0000001699037220 */ /* 0x080fe20000400000 */
[-C--:B------:R-:W-:Y:S01]  /*aee0*/  FMUL R4, R31, R22.reuse ;  /* 0x000000161f047220 */ /* 0x080fe20000400000 */
[-C--:B------:R-:W-:Y:S01]  /*aef0*/  FMUL R5, R155, R22.reuse ;  /* 0x000000169b057220 */ /* 0x080fe20000400000 */
[-C--:B------:R-:W-:Y:S01]  /*af00*/  FMUL R6, R25, R22.reuse ;  /* 0x0000001619067220 */ /* 0x080fe20000400000 */
[-C--:B------:R-:W-:Y:S01]  /*af10*/  FMUL R7, R157, R22.reuse ;  /* 0x000000169d077220 */ /* 0x080fe20000400000 */
[-C--:B------:R-:W-:Y:S01]  /*af20*/  FMUL R8, R33, R22.reuse ;  /* 0x0000001621087220 */ /* 0x080fe20000400000 */
[-C--:B------:R-:W-:Y:S01]  /*af30*/  FMUL R9, R159, R22.reuse ;  /* 0x000000169f097220 */ /* 0x080fe20000400000 */
[-C--:B-1----:R-:W-:Y:S01]  /*af40*/  FMUL R10, R27, R22.reuse ;  /* 0x000000161b0a7220 */ /* 0x082fe20000400000 */
[-C--:B------:R-:W-:Y:S01]  /*af50*/  FMUL R11, R161, R22.reuse ;  /* 0x00000016a10b7220 */ /* 0x080fe20000400000 */
[-C--:B------:R-:W-:Y:S01]  /*af60*/  FMUL R12, R35, R22.reuse ;  /* 0x00000016230c7220 */ /* 0x080fe20000400000 */
[-C--:B------:R-:W-:Y:S01]  /*af70*/  FMUL R13, R163, R22.reuse ;  /* 0x00000016a30d7220 */ /* 0x080fe20000400000 */
[-C--:B------:R-:W-:Y:S01]  /*af80*/  FMUL R14, R29, R22.reuse ;  /* 0x000000161d0e7220 */ /* 0x080fe20000400000 */
[-C--:B------:R-:W-:Y:S01]  /*af90*/  FMUL R15, R165, R22.reuse ;  /* 0x00000016a50f7220 */ /* 0x080fe20000400000 */
[-C--:B------:R-:W-:Y:S01]  /*afa0*/  FMUL R16, R37, R22.reuse ;  /* 0x0000001625107220 */ /* 0x080fe20000400000 */
[----:B------:R-:W-:Y:S01]  /*afb0*/  FMUL R17, R167, R22 ;  /* 0x00000016a7117220 */ /* 0x000fe20000400000 */
[----:B------:R-:W-:-:S02]  /*afc0*/  F2FP.F16.F32.PACK_AB R20, R3, R0 ;  /* 0x000000000314723e */ /* 0x000fc400000000ff */
[----:B------:R-:W-:Y:S02]  /*afd0*/  F2FP.F16.F32.PACK_AB R21, R5, R4 ;  /* 0x000000040515723e */ /* 0x000fe400000000ff */
[----:B------:R-:W-:Y:S02]  /*afe0*/  F2FP.F16.F32.PACK_AB R22, R7, R6 ;  /* 0x000000060716723e */ /* 0x000fe400000000ff */
[----:B------:R-:W-:Y:S02]  /*aff0*/  F2FP.F16.F32.PACK_AB R23, R9, R8 ;  /* 0x000000080917723e */ /* 0x000fe400000000ff */
[----:B------:R-:W-:Y:S02]  /*b000*/  F2FP.F16.F32.PACK_AB R4, R11, R10 ;  /* 0x0000000a0b04723e */ /* 0x000fe400000000ff */
[----:B------:R-:W-:Y:S02]  /*b010*/  F2FP.F16.F32.PACK_AB R5, R13, R12 ;  /* 0x0000000c0d05723e */ /* 0x000fe400000000ff */
[----:B------:R-:W-:-:S02]  /*b020*/  F2FP.F16.F32.PACK_AB R6, R15, R14 ;  /* 0x0000000e0f06723e */ /* 0x000fc400000000ff */
[----:B------:R-:W-:Y:S02]  /*b030*/  F2FP.F16.F32.PACK_AB R7, R17, R16 ;  /* 0x000000101107723e */ /* 0x000fe400000000ff */
[----:B------:R-:W-:Y:S01]  /*b040*/  IADD3 R0, R19, 0x20, RZ ;  /* 0x0000002013007810 */ /* 0x000fe20007ffe0ff */
[----:B------:R-:W-:Y:S06]  /*b050*/  @P1 BRA `(.L_x_54) ;  /* 0x0000000000041947 */ /* 0x000fec0003800000 */
[----:B------:R-:W-:-:S04]  /*b060*/  DEPBAR.LE SB0, 0x0 ;  /* 0x000080000000791a */ /* 0x000fc80000000000 */
.L_x_54:
[----:B------:R-:W-:Y:S05]  /*b070*/  WARPSYNC.ALL ;  /* 0x0000000000007948 */ /* 0x000fea0003800000 */
[----:B------:R-:W-:Y:S01]  /*b080*/  BAR.SYNC.DEFER_BLOCKING 0x1, 0x80 ;  /* 0x0042000000007b1d */ /* 0x000fe20000010000 */
[----:B------:R-:W-:-:S05]  /*b090*/  @P0 IADD3 R0, R19, -0x20, RZ ;  /* 0xffffffe013000810 */ /* 0x000fca0007ffe0ff */
[----:B------:R-:W-:Y:S01]  /*b0a0*/  BSSY B0, `(.L_x_55) ;  /* 0x0000016000007945 */ /* 0x000fe20003800000 */
[----:B------:R1:W-:Y:S04]  /*b0b0*/  STSM.16.M88.4 [R19], R20 ;  /* 0x0000001413007844 */ /* 0x0003e80000000200 */
[----:B------:R1:W-:Y:S01]  /*b0c0*/  STSM.16.M88.4 [R0], R4 ;  /* 0x0000000400007844 */ /* 0x0003e20000000200 */
[----:B------:R-:W-:Y:S01]  /*b0d0*/  @!PT LDS RZ, [RZ] ;  /* 0x00000000fffff984 */ /* 0x000fe20000000800 */
[----:B------:R-:W-:Y:S01]  /*b0e0*/  @!PT LDS RZ, [RZ] ;  /* 0x00000000fffff984 */ /* 0x000fe20000000800 */
[----:B------:R-:W-:Y:S01]  /*b0f0*/  @!PT LDS RZ, [RZ] ;  /* 0x00000000fffff984 */ /* 0x000fe20000000800 */
[----:B------:R-:W-:Y:S01]  /*b100*/  @!PT LDS RZ, [RZ] ;  /* 0x00000000fffff984 */ /* 0x000fe20000000800 */
[----:B------:R2:W-:Y:S06]  /*b110*/  MEMBAR.ALL.CTA ;  /* 0x0000000000007992 */ /* 0x0005ec0000008000 */
[----:B--2---:R-:W2:Y:S02]  /*b120*/  FENCE.VIEW.ASYNC.S ;  /* 0x00000000000073c6 */ /* 0x004ea40000000000 */
[----:B--2---:R-:W-:Y:S06]  /*b130*/  BAR.SYNC.DEFER_BLOCKING 0x1, 0x80 ;  /* 0x0042000000007b1d */ /* 0x004fec0000010000 */
[----:B------:R-:W-:Y:S05]  /*b140*/  @P1 BRA `(.L_x_56) ;  /* 0x00000000002c1947 */ /* 0x000fea0003800000 */
[----:B------:R-:W2:Y:S01]  /*b150*/  S2UR UR10, SR_CTAID.X ;  /* 0x00000000000a79c3 */ /* 0x000ea20000002500 */
[----:B------:R-:W-:Y:S01]  /*b160*/  ULDC.64 UR4, c[0x0][0x198] ;  /* 0x0000660000047ab9 */ /* 0x000fe20000000a00 */
[----:B------:R-:W-:Y:S01]  /*b170*/  R2UR UR8, R2 ;  /* 0x00000000020872ca */ /* 0x000fe200000e0000 */
[----:B------:R-:W-:Y:S01]  /*b180*/  UIADD3 UR4, UP0, UR4, 0x670, URZ ;  /* 0x0000067004047890 */ /* 0x000fe2000ff1e03f */
[----:B------:R-:W-:Y:S01]  /*b190*/  UMOV UR9, URZ ;  /* 0x0000003f00097c82 */ /* 0x000fe20008000000 */
[----:B------:R-:W-:Y:S02]  /*b1a0*/  UMOV UR11, UR36 ;  /* 0x00000024000b7c82 */ /* 0x000fe40008000000 */
[----:B------:R-:W-:Y:S01]  /*b1b0*/  UIADD3.X UR5, URZ, UR5, URZ, UP0, !UPT ;  /* 0x000000053f057290 */ /* 0x000fe200087fe43f */
[----:B------:R-:W-:Y:S01]  /*b1c0*/  UMOV UR12, UR37 ;  /* 0x00000025000c7c82 */ /* 0x000fe20008000000 */
[----:B--2---:R-:W-:-:S09]  /*b1d0*/  USHF.L.U32 UR10, UR10, 0x6, URZ ;  /* 0x000000060a0a7899 */ /* 0x004fd2000800063f */
[----:B------:R2:W-:Y:S02]  /*b1e0*/  UTMASTG.4D [UR8], [UR4] ;  /* 0x00000008040073b5 */ /* 0x0005e40008018000 */
[----:B--2---:R0:W-:Y:S02]  /*b1f0*/  UTMACMDFLUSH ;  /* 0x00000000000079b7 */ /* 0x0041e40000000000 */
.L_x_56:
[----:B------:R-:W-:Y:S05]  /*b200*/  BSYNC B0 ;  /* 0x0000000000007941 */ /* 0x000fea0003800000 */
.L_x_55:
[----:B------:R-:W-:-:S04]  /*b210*/  DEPBAR.LE SB0, 0x0 ;  /* 0x000080000000791a */ /* 0x000fc80000000000 */
[----:B------:R-:W-:Y:S05]  /*b220*/  EXIT ;  /* 0x000000000000794d */ /* 0x000fea0003800000 */
.L_x_7:
[----:B-1----:R1:W2:Y:S02]  /*b230*/  SYNCS.PHASECHK.TRANS64.TRYWAIT P2, [R3+URZ+0x11048], R0 ;  /* 0x01104800030075a7 */ /* 0x0022a4000804017f */
[----:B--2---:R-:W-:Y:S05]  /*b240*/  @!P2 NANOSLEEP.SYNCS 0x989680 ;  /* 0x009896800000a95d */ /* 0x004fea0003900000 */
[----:B------:R-:W2:Y:S02]  /*b250*/  @!P2 SYNCS.PHASECHK.TRANS64 P2, [R3+URZ+0x11048], R0 ;  /* 0x011048000300a5a7 */ /* 0x000ea4000804007f */
[----:B--2---:R-:W-:Y:S05]  /*b260*/  @!P2 BRA `(.L_x_7) ;  /* 0xfffffffc00f0a947 */ /* 0x004fea000383ffff */
[----:B------:R-:W-:Y:S05]  /*b270*/  BRA `(.L_x_57) ;  /* 0xffffff5400007947 */ /* 0x000fea000383ffff */
.L_x_12:
[----:B-1----:R1:W2:Y:S02]  /*b280*/  SYNCS.PHASECHK.TRANS64.TRYWAIT P1, [R3+URZ+0x11020], R0 ;  /* 0x01102000030075a7 */ /* 0x0022a4000802017f */
[----:B--2---:R-:W-:Y:S05]  /*b290*/  @!P1 NANOSLEEP.SYNCS 0x989680 ;  /* 0x009896800000995d */ /* 0x004fea0003900000 */
[----:B------:R-:W2:Y:S02]  /*b2a0*/  @!P1 SYNCS.PHASECHK.TRANS64 P1, [R3+URZ+0x11020], R0 ;  /* 0x01102000030095a7 */ /* 0x000ea4000802007f */
[----:B--2---:R-:W-:Y:S05]  /*b2b0*/  @!P1 BRA `(.L_x_12) ;  /* 0xfffffffc00f09947 */ /* 0x004fea000383ffff */
[----:B------:R-:W-:Y:S05]  /*b2c0*/  BRA `(.L_x_58) ;  /* 0xffffff54009c7947 */ /* 0x000fea000383ffff */
.L_x_14:
[----:B-1----:R1:W2:Y:S02]  /*b2d0*/  SYNCS.PHASECHK.TRANS64.TRYWAIT P1, [R0+URZ+0x11020], R3 ;  /* 0x01102003000075a7 */ /* 0x0022a4000802017f */
[----:B--2---:R-:W-:Y:S05]  /*b2e0*/  @!P1 NANOSLEEP.SYNCS 0x989680 ;  /* 0x009896800000995d */ /* 0x004fea0003900000 */
[----:B------:R-:W2:Y:S02]  /*b2f0*/  @!P1 SYNCS.PHASECHK.TRANS64 P1, [R0+URZ+0x11020], R3 ;  /* 0x01102003000095a7 */ /* 0x000ea4000802007f */
[----:B--2---:R-:W-:Y:S05]  /*b300*/  @!P1 BRA `(.L_x_14) ;  /* 0xfffffffc00f09947 */ /* 0x004fea000383ffff */
[----:B------:R-:W-:Y:S05]  /*b310*/  BRA `(.L_x_59) ;  /* 0xffffff5400f47947 */ /* 0x000fea000383ffff */
.L_x_17:
[----:B-1----:R1:W2:Y:S02]  /*b320*/  SYNCS.PHASECHK.TRANS64.TRYWAIT P1, [R2+URZ+0x11020], R3 ;  /* 0x01102003020075a7 */ /* 0x0022a4000802017f */
[----:B--2---:R-:W-:Y:S05]  /*b330*/  @!P1 NANOSLEEP.SYNCS 0x989680 ;  /* 0x009896800000995d */ /* 0x004fea0003900000 */
[----:B------:R-:W2:Y:S02]  /*b340*/  @!P1 SYNCS.PHASECHK.TRANS64 P1, [R2+URZ+0x11020], R3 ;  /* 0x01102003020095a7 */ /* 0x000ea4000802007f */
[----:B--2---:R-:W-:Y:S05]  /*b350*/  @!P1 BRA `(.L_x_17) ;  /* 0xfffffffc00f09947 */ /* 0x004fea000383ffff */
[----:B------:R-:W-:Y:S05]  /*b360*/  BRA `(.L_x_60) ;  /* 0xffffff5800687947 */ /* 0x000fea000383ffff */
.L_x_19:
[----:B-1----:R1:W2:Y:S02]  /*b370*/  SYNCS.PHASECHK.TRANS64.TRYWAIT P1, [R3+URZ+0x11020], R0 ;  /* 0x01102000030075a7 */ /* 0x0022a4000802017f */
[----:B--2---:R-:W-:Y:S05]  /*b380*/  @!P1 NANOSLEEP.SYNCS 0x989680 ;  /* 0x009896800000995d */ /* 0x004fea0003900000 */
[----:B------:R-:W2:Y:S02]  /*b390*/  @!P1 SYNCS.PHASECHK.TRANS64 P1, [R3+URZ+0x11020], R0 ;  /* 0x01102000030095a7 */ /* 0x000ea4000802007f */
[----:B--2---:R-:W-:Y:S05]  /*b3a0*/  @!P1 BRA `(.L_x_19) ;  /* 0xfffffffc00f09947 */ /* 0x004fea000383ffff */
[----:B------:R-:W-:Y:S05]  /*b3b0*/  BRA `(.L_x_61) ;  /* 0xffffff5800d87947 */ /* 0x000fea000383ffff */
.L_x_21:
[----:B-1----:R1:W2:Y:S02]  /*b3c0*/  SYNCS.PHASECHK.TRANS64.TRYWAIT P1, [R2+URZ+0x11040], R153 ;  /* 0x01104099020075a7 */ /* 0x0022a4000802017f */
[----:B--2---:R-:W-:Y:S05]  /*b3d0*/  @!P1 NANOSLEEP.SYNCS 0x989680 ;  /* 0x009896800000995d */ /* 0x004fea0003900000 */
[----:B------:R-:W2:Y:S02]  /*b3e0*/  @!P1 SYNCS.PHASECHK.TRANS64 P1, [R2+URZ+0x11040], R153 ;  /* 0x01104099020095a7 */ /* 0x000ea4000802007f */
[----:B--2---:R-:W-:Y:S05]  /*b3f0*/  @!P1 BRA `(.L_x_21) ;  /* 0xfffffffc00f09947 */ /* 0x004fea000383ffff */
[----:B------:R-:W-:Y:S05]  /*b400*/  BRA `(.L_x_62) ;  /* 0xffffff5c00507947 */ /* 0x000fea000383ffff */
.L_x_22:
[----:B--2---:R2:W3:Y:S02]  /*b410*/  SYNCS.PHASECHK.TRANS64.TRYWAIT P1, [R2+URZ+0x11000], R153 ;  /* 0x01100099020075a7 */ /* 0x0044e4000802017f */
[----:B---3--:R-:W-:Y:S05]  /*b420*/  @!P1 NANOSLEEP.SYNCS 0x989680 ;  /* 0x009896800000995d */ /* 0x008fea0003900000 */
[----:B------:R-:W3:Y:S02]  /*b430*/  @!P1 SYNCS.PHASECHK.TRANS64 P1, [R2+URZ+0x11000], R153 ;  /* 0x01100099020095a7 */ /* 0x000ee4000802007f */
[----:B---3--:R-:W-:Y:S05]  /*b440*/  @!P1 BRA `(.L_x_22) ;  /* 0xfffffffc00f09947 */ /* 0x008fea000383ffff */
[----:B------:R-:W-:Y:S05]  /*b450*/  BRA `(.L_x_63) ;  /* 0xffffff5c00487947 */ /* 0x000fea000383ffff */
.L_x_23:
[----:B---3--:R3:W4:Y:S02]  /*b460*/  SYNCS.PHASECHK.TRANS64.TRYWAIT P6, [R2+URZ+0x11008], R153 ;  /* 0x01100899020075a7 */ /* 0x00872400080c017f */
[----:B----4-:R-:W-:Y:S05]  /*b470*/  @!P6 NANOSLEEP.SYNCS 0x989680 ;  /* 0x009896800000e95d */ /* 0x010fea0003900000 */
[----:B------:R-:W4:Y:S02]  /*b480*/  @!P6 SYNCS.PHASECHK.TRANS64 P6, [R2+URZ+0x11008], R153 ;  /* 0x011008990200e5a7 */ /* 0x000f2400080c007f */
[----:B----4-:R-:W-:Y:S05]  /*b490*/  @!P6 BRA `(.L_x_23) ;  /* 0xfffffffc00f0e947 */ /* 0x010fea000383ffff */
[----:B------:R-:W-:Y:S05]  /*b4a0*/  BRA `(.L_x_64) ;  /* 0xffffff74008c7947 */ /* 0x000fea000383ffff */
.L_x_25:
[----:B-1----:R1:W2:Y:S02]  /*b4b0*/  SYNCS.PHASECHK.TRANS64.TRYWAIT P1, [R3+URZ+0x11000], R0 ;  /* 0x01100000030075a7 */ /* 0x0022a4000802017f */
[----:B--2---:R-:W-:Y:S05]  /*b4c0*/  @!P1 NANOSLEEP.SYNCS 0x989680 ;  /* 0x009896800000995d */ /* 0x004fea0003900000 */
[----:B------:R-:W2:Y:S02]  /*b4d0*/  @!P1 SYNCS.PHASECHK.TRANS64 P1, [R3+URZ+0x11000], R0 ;  /* 0x01100000030095a7 */ /* 0x000ea4000802007f */
[----:B--2---:R-:W-:Y:S05]  /*b4e0*/  @!P1 BRA `(.L_x_25) ;  /* 0xfffffffc00f09947 */ /* 0x004fea000383ffff */
[----:B------:R-:W-:Y:S05]  /*b4f0*/  BRA `(.L_x_65) ;  /* 0xffffffa000407947 */ /* 0x000fea000383ffff */
.L_x_28:
[----:B-1----:R1:W2:Y:S02]  /*b500*/  SYNCS.PHASECHK.TRANS64.TRYWAIT P2, [R0+URZ+0x11020], R3 ;  /* 0x01102003000075a7 */ /* 0x0022a4000804017f */
[----:B--2---:R-:W-:Y:S05]  /*b510*/  @!P2 NANOSLEEP.SYNCS 0x989680 ;  /* 0x009896800000a95d */ /* 0x004fea0003900000 */
[----:B------:R-:W2:Y:S02]  /*b520*/  @!P2 SYNCS.PHASECHK.TRANS64 P2, [R0+URZ+0x11020], R3 ;  /* 0x011020030000a5a7 */ /* 0x000ea4000804007f */
[----:B--2---:R-:W-:Y:S05]  /*b530*/  @!P2 BRA `(.L_x_28) ;  /* 0xfffffffc00f0a947 */ /* 0x004fea000383ffff */
[----:B------:R-:W-:Y:S05]  /*b540*/  BRA `(.L_x_66) ;  /* 0xffffffa000907947 */ /* 0x000fea000383ffff */
.L_x_31:
[----:B-1----:R1:W2:Y:S02]  /*b550*/  SYNCS.PHASECHK.TRANS64.TRYWAIT P4, [R172+URZ+0x11000], R19 ;  /* 0x01100013ac0075a7 */ /* 0x0022a4000808017f */
[----:B--2---:R-:W-:Y:S05]  /*b560*/  @!P4 NANOSLEEP.SYNCS 0x989680 ;  /* 0x009896800000c95d */ /* 0x004fea0003900000 */
[----:B------:R-:W2:Y:S02]  /*b570*/  @!P4 SYNCS.PHASECHK.TRANS64 P4, [R172+URZ+0x11000], R19 ;  /* 0x01100013ac00c5a7 */ /* 0x000ea4000808007f */
[----:B--2---:R-:W-:Y:S05]  /*b580*/  @!P4 BRA `(.L_x_31) ;  /* 0xfffffffc00f0c947 */ /* 0x004fea000383ffff */
[----:B------:R-:W-:Y:S05]  /*b590*/  BRA `(.L_x_67) ;  /* 0xffffffac00907947 */ /* 0x000fea000383ffff */
.L_x_35:
[----:B-1----:R1:W2:Y:S02]  /*b5a0*/  SYNCS.PHASECHK.TRANS64.TRYWAIT P1, [R10+URZ+0x11020], R11 ;  /* 0x0110200b0a0075a7 */ /* 0x0022a4000802017f */
[----:B--2---:R-:W-:Y:S05]  /*b5b0*/  @!P1 NANOSLEEP.SYNCS 0x989680 ;  /* 0x009896800000995d */ /* 0x004fea0003900000 */
[----:B------:R-:W2:Y:S02]  /*b5c0*/  @!P1 SYNCS.PHASECHK.TRANS64 P1, [R10+URZ+0x11020], R11 ;  /* 0x0110200b0a0095a7 */ /* 0x000ea4000802007f */
[----:B--2---:R-:W-:Y:S05]  /*b5d0*/  @!P1 BRA `(.L_x_35) ;  /* 0xfffffffc00f09947 */ /* 0x004fea000383ffff */
[----:B------:R-:W-:Y:S05]  /*b5e0*/  BRA `(.L_x_68) ;  /* 0xffffffe800b47947 */ /* 0x000fea000383ffff */
        .weak           $__internal_0_$__cuda_sm20_rcp_rn_f32_slowpath
        .type           $__internal_0_$__cuda_sm20_rcp_rn_f32_slowpath,@function
        .size           $__internal_0_$__cuda_sm20_rcp_rn_f32_slowpath,(.L_x_74 - $__internal_0_$__cuda_sm20_rcp_rn_f32_slowpath)
$__internal_0_$__cuda_sm20_rcp_rn_f32_slowpath:
[----:B------:R-:W-:Y:S01]  /*b5f0*/  SHF.L.U32 R4, R5, 0x1, RZ ;  /* 0x0000000105047819 */ /* 0x000fe200000006ff */
[----:B------:R-:W-:Y:S03]  /*b600*/  BSSY B2, `(.L_x_69) ;  /* 0x0000030000027945 */ /* 0x000fe60003800000 */
[----:B------:R-:W-:-:S04]  /*b610*/  SHF.R.U32.HI R20, RZ, 0x18, R4 ;  /* 0x00000018ff147819 */ /* 0x000fc80000011604 */
[----:B------:R-:W-:-:S13]  /*b620*/  ISETP.NE.U32.AND P0, PT, R20, RZ, PT ;  /* 0x000000ff1400720c */ /* 0x000fda0003f05070 */
[----:B------:R-:W-:Y:S05]  /*b630*/  @P0 BRA `(.L_x_70) ;  /* 0x0000000000280947 */ /* 0x000fea0003800000 */
[----:B------:R-:W-:-:S04]  /*b640*/  SHF.L.U32 R4, R5, 0x1, RZ ;  /* 0x0000000105047819 */ /* 0x000fc800000006ff */
[----:B------:R-:W-:-:S13]  /*b650*/  ISETP.NE.AND P0, PT, R4, RZ, PT ;  /* 0x000000ff0400720c */ /* 0x000fda0003f05270 */
[----:B------:R-:W-:Y:S01]  /*b660*/  @P0 FFMA R12, R5, 1.84467440737095516160e+19, RZ ;  /* 0x5f800000050c0823 */ /* 0x000fe200000000ff */
[----:B------:R-:W-:Y:S08]  /*b670*/  @!P0 MUFU.RCP R10, R5 ;  /* 0x00000005000a8308 */ /* 0x000ff00000001000 */
[----:B------:R-:W1:Y:S02]  /*b680*/  @P0 MUFU.RCP R13, R12 ;  /* 0x0000000c000d0308 */ /* 0x000e640000001000 */
[----:B-1----:R-:W-:-:S04]  /*b690*/  @P0 FFMA R4, R12, R13, -1 ;  /* 0xbf8000000c040423 */ /* 0x002fc8000000000d */
[----:B------:R-:W-:-:S04]  /*b6a0*/  @P0 FADD.FTZ R4, -R4, -RZ ;  /* 0x800000ff04040221 */ /* 0x000fc80000010100 */
[----:B------:R-:W-:-:S04]  /*b6b0*/  @P0 FFMA R4, R13, R4, R13 ;  /* 0x000000040d040223 */ /* 0x000fc8000000000d */
[----:B------:R-:W-:Y:S01]  /*b6c0*/  @P0 FFMA R10, R4, 1.84467440737095516160e+19, RZ ;  /* 0x5f800000040a0823 */ /* 0x000fe200000000ff */
[----:B------:R-:W-:Y:S06]  /*b6d0*/  BRA `(.L_x_71) ;  /* 0x0000000000887947 */ /* 0x000fec0003800000 */
.L_x_70:
[----:B------:R-:W-:-:S04]  /*b6e0*/  IADD3 R22, R20, -0xfd, RZ ;  /* 0xffffff0314167810 */ /* 0x000fc80007ffe0ff */
[----:B------:R-:W-:-:S13]  /*b6f0*/  ISETP.GT.U32.AND P0, PT, R22, 0x1, PT ;  /* 0x000000011600780c */ /* 0x000fda0003f04070 */
[----:B------:R-:W-:Y:S05]  /*b700*/  @P0 BRA `(.L_x_72) ;  /* 0x0000000000780947 */ /* 0x000fea0003800000 */
[----:B------:R-:W-:Y:S02]  /*b710*/  LOP3.LUT R4, R5, 0x7fffff, RZ, 0xc0, !PT ;  /* 0x007fffff05047812 */ /* 0x000fe400078ec0ff */
[----:B------:R-:W-:Y:S02]  /*b720*/  MOV R15, 0x3 ;  /* 0x00000003000f7802 */ /* 0x000fe40000000f00 */
[----:B------:R-:W-:Y:S02]  /*b730*/  LOP3.LUT R4, R4, 0x3f800000, RZ, 0xfc, !PT ;  /* 0x3f80000004047812 */ /* 0x000fe400078efcff */
[----:B------:R-:W-:Y:S02]  /*b740*/  SHF.L.U32 R15, R15, R22, RZ ;  /* 0x000000160f0f7219 */ /* 0x000fe400000006ff */
[----:B------:R-:W1:Y:S02]  /*b750*/  MUFU.RCP R13, R4 ;  /* 0x00000004000d7308 */ /* 0x000e640000001000 */
[----:B-1----:R-:W-:-:S04]  /*b760*/  FFMA R10, R4, R13, -1 ;  /* 0xbf800000040a7423 */ /* 0x002fc8000000000d */
[----:B------:R-:W-:-:S04]  /*b770*/  FADD.FTZ R10, -R10, -RZ ;  /* 0x800000ff0a0a7221 */ /* 0x000fc80000010100 */
[CCC-:B------:R-:W-:Y:S01]  /*b780*/  FFMA.RM R12, R13.reuse, R10.reuse, R13.reuse ;  /* 0x0000000a0d0c7223 */ /* 0x1c0fe2000000400d */
[----:B------:R-:W-:-:S04]  /*b790*/  FFMA.RP R13, R13, R10, R13 ;  /* 0x0000000a0d0d7223 */ /* 0x000fc8000000800d */
[C---:B------:R-:W-:Y:S02]  /*b7a0*/  LOP3.LUT R10, R12.reuse, 0x7fffff, RZ, 0xc0, !PT ;  /* 0x007fffff0c0a7812 */ /* 0x040fe400078ec0ff */
[----:B------:R-:W-:Y:S02]  /*b7b0*/  FSETP.NEU.FTZ.AND P0, PT, R12, R13, PT ;  /* 0x0000000d0c00720b */ /* 0x000fe40003f1d000 */
[----:B------:R-:W-:Y:S02]  /*b7c0*/  LOP3.LUT R10, R10, 0x800000, RZ, 0xfc, !PT ;  /* 0x008000000a0a7812 */ /* 0x000fe400078efcff */
[----:B------:R-:W-:Y:S02]  /*b7d0*/  SEL R12, RZ, 0xffffffff, !P0 ;  /* 0xffffffffff0c7807 */ /* 0x000fe40004000000 */
[----:B------:R-:W-:Y:S02]  /*b7e0*/  LOP3.LUT R15, R15, R10, RZ, 0xc0, !PT ;  /* 0x0000000a0f0f7212 */ /* 0x000fe400078ec0ff */
[----:B------:R-:W-:-:S02]  /*b7f0*/  IADD3 R13, -R12, RZ, RZ ;  /* 0x000000ff0c0d7210 */ /* 0x000fc40007ffe1ff */
[-C--:B------:R-:W-:Y:S02]  /*b800*/  SHF.R.U32.HI R15, RZ, R22.reuse, R15 ;  /* 0x00000016ff0f7219 */ /* 0x080fe4000001160f */
[----:B------:R-:W-:Y:S02]  /*b810*/  LOP3.LUT P1, RZ, R13, R22, R10, 0xf8, !PT ;  /* 0x000000160dff7212 */ /* 0x000fe4000782f80a */
[C---:B------:R-:W-:Y:S02]  /*b820*/  LOP3.LUT P0, RZ, R15.reuse, 0x1, RZ, 0xc0, !PT ;  /* 0x000000010fff7812 */ /* 0x040fe4000780c0ff */
[----:B------:R-:W-:Y:S02]  /*b830*/  LOP3.LUT P2, RZ, R15, 0x2, RZ, 0xc0, !PT ;  /* 0x000000020fff7812 */ /* 0x000fe4000784c0ff */
[----:B------:R-:W-:Y:S02]  /*b840*/  IADD3 R13, R20, -0xfc, RZ ;  /* 0xffffff04140d7810 */ /* 0x000fe40007ffe0ff */
[----:B------:R-:W-:-:S02]  /*b850*/  PLOP3.LUT P0, PT, P0, P1, P2, 0xe0, 0x0 ;  /* 0x000000000000781c */ /* 0x000fc40000703c20 */
[----:B------:R-:W-:Y:S02]  /*b860*/  LOP3.LUT P1, RZ, R5, 0x7fffff, RZ, 0xc0, !PT ;  /* 0x007fffff05ff7812 */ /* 0x000fe4000782c0ff */
[----:B------:R-:W-:Y:S02]  /*b870*/  SEL R4, RZ, 0x1, !P0 ;  /* 0x00000001ff047807 */ /* 0x000fe40004000000 */
[----:B------:R-:W-:Y:S02]  /*b880*/  SHF.R.U32.HI R10, RZ, R13, R10 ;  /* 0x0000000dff0a7219 */ /* 0x000fe4000001160a */
[----:B------:R-:W-:-:S04]  /*b890*/  IADD3 R4, -R4, RZ, RZ ;  /* 0x000000ff04047210 */ /* 0x000fc80007ffe1ff */
[----:B------:R-:W-:-:S13]  /*b8a0*/  ISETP.GE.AND P0, PT, R4, RZ, PT ;  /* 0x000000ff0400720c */ /* 0x000fda0003f06270 */
[----:B------:R-:W-:-:S04]  /*b8b0*/  @!P0 IADD3 R10, R10, 0x1, RZ ;  /* 0x000000010a0a8810 */ /* 0x000fc80007ffe0ff */
[----:B------:R-:W-:-:S04]  /*b8c0*/  @!P1 SHF.L.U32 R10, R10, 0x1, RZ ;  /* 0x000000010a0a9819 */ /* 0x000fc800000006ff */
[----:B------:R-:W-:Y:S01]  /*b8d0*/  LOP3.LUT R10, R10, 0x80000000, R5, 0xf8, !PT ;  /* 0x800000000a0a7812 */ /* 0x000fe200078ef805 */
[----:B------:R-:W-:Y:S06]  /*b8e0*/  BRA `(.L_x_71) ;  /* 0x0000000000047947 */ /* 0x000fec0003800000 */
.L_x_72:
[----:B------:R1:W2:Y:S02]  /*b8f0*/  MUFU.RCP R10, R5 ;  /* 0x00000005000a7308 */ /* 0x0002a40000001000 */
.L_x_71:
[----:B------:R-:W-:Y:S05]  /*b900*/  BSYNC B2 ;  /* 0x0000000000027941 */ /* 0x000fea0003800000 */
.L_x_69:
[----:B------:R-:W-:Y:S02]  /*b910*/  MOV R4, R14 ;  /* 0x0000000e00047202 */ /* 0x000fe40000000f00 */
[----:B-1----:R-:W-:-:S04]  /*b920*/  MOV R5, 0x0 ;  /* 0x0000000000057802 */ /* 0x002fc80000000f00 */
[----:B--2---:R-:W-:Y:S05]  /*b930*/  RET.REL.NODEC R4 `(_ZN7cutlass13device_kernelINS_4fmha6kernel13FmhaKernelTmaINS1_10collective15FmhaMainloopTmaINS_6half_tEfN4cute5tupleIJNS7_1CILi64EEENS9_ILi256EEENS9_ILi32EEEEEENS4_13DefaultFusionEJEEENS4_15FmhaFwdEpilogueIS6_fNS8_IJSA_SC_SB_EEEEEJEEEEEvNT_6ParamsE) ;  /* 0xffffff4404b07950 */ /* 0x004fea0003c3ffff */
.L_x_73:
[----:B------:R-:W-:-:S00]  /*b940*/  BRA `(.L_x_73) ;  /* 0xfffffffc00fc7947 */ /* 0x000fc0000383ffff */
[----:B------:R-:W-:-:S00]  /*b950*/  NOP ;  /* 0x0000000000007918 */ /* 0x000fc00000000000 */
        /* <DEDUP_REMOVED lines=10> */
.L_x_74:


//--------------------- .nv.global.init           --------------------------
	.section	.nv.global.init,"aw",@progbits
.nv.global.init:
	.type		$str$23,@object
	.size		$str$23,($str$24 - $str$23)
$str$23:
        /*0000*/ 	.byte	0x28, 0x61, 0x64, 0x64, 0x72, 0x65, 0x73, 0x73, 0x20, 0x26, 0x20, 0x6d, 0x61, 0x73, 0x6b, 0x29
        /*0010*/ 	.byte	0x20, 0x3d, 0x3d, 0x20, 0x30, 0x00
	.type		$str$24,@object
	.size		$str$24,(__unnamed_1 - $str$24)
$str$24:
        /*0016*/ 	.byte	0x2f, 0x74, 0x6d, 0x70, 0x2f, 0x63, 0x75, 0x74, 0x6c, 0x61, 0x73, 0x73, 0x5f, 0x73, 0x77, 0x65
        /*0026*/ 	.byte	0x65, 0x70, 0x5f, 0x73, 0x72, 0x63, 0x2f, 0x69, 0x6e, 0x63, 0x6c, 0x75, 0x64, 0x65, 0x2f, 0x63
        /*0036*/ 	.byte	0x75, 0x74, 0x65, 0x2f, 0x70, 0x6f, 0x69, 0x6e, 0x74, 0x65, 0x72, 0x5f, 0x66, 0x6c, 0x61, 0x67
        /*0046*/ 	.byte	0x67, 0x65, 0x64, 0x2e, 0x68, 0x70, 0x70, 0x00
	.type		__unnamed_1,@object
	.size		__unnamed_1,(.L_0 - __unnamed_1)
__unnamed_1:
        /*004e*/ 	.byte	0x61, 0x75, 0x74, 0x6f, 0x20, 0x63, 0x75, 0x74, 0x65, 0x3a, 0x3a, 0x61, 0x73, 0x5f, 0x70, 0x6f
        /* <DEDUP_REMOVED lines=27> */
        /*020e*/ 	.byte	0x3e, 0x3e, 0x5d, 0x00
.L_0:


//--------------------- .nv.shared._ZN7cutlass13device_kernelINS_4fmha6kernel13FmhaKernelTmaINS1_10collective15FmhaMainloopTmaINS_6half_tEfN4cute5tupleIJNS7_1CILi64EEENS9_ILi256EEENS9_ILi32EEEEEENS4_13DefaultFusionEJEEENS4_15FmhaFwdEpilogueIS6_fNS8_IJSA_SC_SB_EEEEEJEEEEEvNT_6ParamsE --------------------------
	.section	.nv.shared._ZN7cutlass13device_kernelINS_4fmha6kernel13FmhaKernelTmaINS1_10collective15FmhaMainloopTmaINS_6half_tEfN4cute5tupleIJNS7_1CILi64EEENS9_ILi256EEENS9_ILi32EEEEEENS4_13DefaultFusionEJEEENS4_15FmhaFwdEpilogueIS6_fNS8_IJSA_SC_SB_EEEEEJEEEEEvNT_6ParamsE,"aw",@nobits
	.sectionflags	@""
	.align	16
	.zero		1024


//--------------------- .nv.shared.reserved.0     --------------------------
	.section	.nv.shared.reserved.0,"aw",@nobits
	.weak		__nv_reservedSMEM_offset_0_alias
	.size		__nv_reservedSMEM_offset_0_alias, 0, 0
	.other		__nv_reservedSMEM_offset_0_alias,@"STO_CUDA_RESERVED_SHARED STV_DEFAULT"
__nv_reservedSMEM_offset_0_alias:
	.zero		0


//--------------------- .nv.global                --------------------------
	.section	.nv.global,"aw",@nobits
.nv.global:
	.type		_ZN39_INTERNAL_5cdb855b_4_k_cu_2e0fb886_27864cute1_E,@object
	.size		_ZN39_INTERNAL_5cdb855b_4_k_cu_2e0fb886_27864cute1_E,(_ZN39_INTERNAL_5cdb855b_4_k_cu_2e0fb886_27864cuda3std3__45__cpo6cbeginE - _ZN39_INTERNAL_5cdb855b_4_k_cu_2e0fb886_27864cute1_E)
_ZN39_INTERNAL_5cdb855b_4_k_cu_2e0fb886_27864cute1_E:
	.zero		1
	.type		_ZN39_INTERNAL_5cdb855b_4_k_cu_2e0fb886_27864cuda3std3__45__cpo6cbeginE,@object
	.size		_ZN39_INTERNAL_5cdb855b_4_k_cu_2e0fb886_27864cuda3std3__45__cpo6cbeginE,(_ZN39_INTERNAL_5cdb855b_4_k_cu_2e0fb886_27864cuda3std3__48in_placeE - _ZN39_INTERNAL_5cdb855b_4_k_cu_2e0fb886_27864cuda3std3__45__cpo6cbeginE)
_ZN39_INTERNAL_5cdb855b_4_k_cu_2e0fb886_27864cuda3std3__45__cpo6cbeginE:
	.zero		1
	.type		_ZN39_INTERNAL_5cdb855b_4_k_cu_2e0fb886_27864cuda3std3__48in_placeE,@object
	.size		_ZN39_INTERNAL_5cdb855b_4_k_cu_2e0fb886_27864cuda3std3__48in_placeE,(_ZN39_INTERNAL_5cdb855b_4_k_cu_2e0fb886_27864cuda3std6ranges3__45__cpo9iter_moveE - _ZN39_INTERNAL_5cdb855b_4_k_cu_2e0fb886_27864cuda3std3__48in_placeE)
_ZN39_INTERNAL_5cdb855b_4_k_cu_2e0fb886_27864cuda3std3__48in_placeE:
	.zero		1
	.type		_ZN39_INTERNAL_5cdb855b_4_k_cu_2e0fb886_27864cuda3std6ranges3__45__cpo9iter_moveE,@object
	.size		_ZN39_INTERNAL_5cdb855b_4_k_cu_2e0fb886_27864cuda3std6ranges3__45__cpo9iter_moveE,(_ZN39_INTERNAL_5cdb855b_4_k_cu_2e0fb886_27864cuda3std3__45__cpo5beginE - _ZN39_INTERNAL_5cdb855b_4_k_cu_2e0fb886_27864cuda3std6ranges3__45__cpo9iter_moveE)
_ZN39_INTERNAL_5cdb855b_4_k_cu_2e0fb886_27864cuda3std6ranges3__45__cpo9iter_moveE:
	.zero		1
	.type		_ZN39_INTERNAL_5cdb855b_4_k_cu_2e0fb886_27864cuda3std3__45__cpo5beginE,@object
	.size		_ZN39_INTERNAL_5cdb855b_4_k_cu_2e0fb886_27864cuda3std3__45__cpo5beginE,(_ZN39_INTERNAL_5cdb855b_4_k_cu_2e0fb886_27864cuda3std3__441_GLOBAL__N__5cdb855b_4_k_cu_2e0fb886_27866ignoreE - _ZN39_INTERNAL_5cdb855b_4_k_cu_2e0fb886_27864cuda3std3__45__cpo5beginE)
_ZN39_INTERNAL_5cdb855b_4_k_cu_2e0fb886_27864cuda3std3__45__cpo5beginE:
	.zero		1
	.type		_ZN39_INTERNAL_5cdb855b_4_k_cu_2e0fb886_27864cuda3std3__441_GLOBAL__N__5cdb855b_4_k_cu_2e0fb886_27866ignoreE,@object
	.size		_ZN39_INTERNAL_5cdb855b_4_k_cu_2e0fb886_27864cuda3std3__441_GLOBAL__N__5cdb855b_4_k_cu_2e0fb886_27866ignoreE,(_ZN39_INTERNAL_5cdb855b_4_k_cu_2e0fb886_27864cute7productE - _ZN39_INTERNAL_5cdb855b_4_k_cu_2e0fb886_27864cuda3std3__441_GLOBAL__N__5cdb855b_4_k_cu_2e0fb886_27866ignoreE)
_ZN39_INTERNAL_5cdb855b_4_k_cu_2e0fb886_27864cuda3std3__441_GLOBAL__N__5cdb855b_4_k_cu_2e0fb886_27866ignoreE:
	.zero		1
	.type		_ZN39_INTERNAL_5cdb855b_4_k_cu_2e0fb886_27864cute7productE,@object
	.size		_ZN39_INTERNAL_5cdb855b_4_k_cu_2e0fb886_27864cute7productE,(_ZN39_INTERNAL_5cdb855b_4_k_cu_2e0fb886_27864cuda3std3__45__cpo3endE - _ZN39_INTERNAL_5cdb855b_4_k_cu_2e0fb886_27864cute7productE)
_ZN39_INTERNAL_5cdb855b_4_k_cu_2e0fb886_27864cute7productE:
	.zero		1
	.type		_ZN39_INTERNAL_5cdb855b_4_k_cu_2e0fb886_27864cuda3std3__45__cpo3endE,@object
	.size		_ZN39_INTERNAL_5cdb855b_4_k_cu_2e0fb886_27864cuda3std3__45__cpo3endE,(_ZN39_INTERNAL_5cdb855b_4_k_cu_2e0fb886_27864cuda3std3__419piecewise_constructE - _ZN39_INTERNAL_5cdb855b_4_k_cu_2e0fb886_27864cuda3std3__45__cpo3endE)
_ZN39_INTERNAL_5cdb855b_4_k_cu_2e0fb886_27864cuda3std3__45__cpo3endE:
	.zero		1
	.type		_ZN39_INTERNAL_5cdb855b_4_k_cu_2e0fb886_27864cuda3std3__419piecewise_constructE,@object
	.size		_ZN39_INTERNAL_5cdb855b_4_k_cu_2e0fb886_27864cuda3std3__419piecewise_constructE,(_ZN39_INTERNAL_5cdb855b_4_k_cu_2e0fb886_27864cuda3std3__45__cpo4cendE - _ZN39_INTERNAL_5cdb855b_4_k_cu_2e0fb886_27864cuda3std3__419piecewise_constructE)
_ZN39_INTERNAL_5cdb855b_4_k_cu_2e0fb886_27864cuda3std3__419piecewise_constructE:
	.zero		1
	.type		_ZN39_INTERNAL_5cdb855b_4_k_cu_2e0fb886_27864cuda3std3__45__cpo4cendE,@object
	.size		_ZN39_INTERNAL_5cdb855b_4_k_cu_2e0fb886_27864cuda3std3__45__cpo4cendE,(_ZN39_INTERNAL_5cdb855b_4_k_cu_2e0fb886_27864cuda3std6ranges3__45__cpo4swapE - _ZN39_INTERNAL_5cdb855b_4_k_cu_2e0fb886_27864cuda3std3__45__cpo4cendE)
_ZN39_INTERNAL_5cdb855b_4_k_cu_2e0fb886_27864cuda3std3__45__cpo4cendE:
	.zero		1
	.type		_ZN39_INTERNAL_5cdb855b_4_k_cu_2e0fb886_27864cuda3std6ranges3__45__cpo4swapE,@object
	.size		_ZN39_INTERNAL_5cdb855b_4_k_cu_2e0fb886_27864cuda3std6ranges3__45__cpo4swapE,(.L_8 - _ZN39_INTERNAL_5cdb855b_4_k_cu_2e0fb886_27864cuda3std6ranges3__45__cpo4swapE)
_ZN39_INTERNAL_5cdb855b_4_k_cu_2e0fb886_27864cuda3std6ranges3__45__cpo4swapE:
	.zero		1
.L_8:


//--------------------- .nv.constant0._ZN7cutlass13device_kernelINS_4fmha6kernel13FmhaKernelTmaINS1_10collective15FmhaMainloopTmaINS_6half_tEfN4cute5tupleIJNS7_1CILi64EEENS9_ILi256EEENS9_ILi32EEEEEENS4_13DefaultFusionEJEEENS4_15FmhaFwdEpilogueIS6_fNS8_IJSA_SC_SB_EEEEEJEEEEEvNT_6ParamsE --------------------------
	.section	.nv.constant0._ZN7cutlass13device_kernelINS_4fmha6kernel13FmhaKernelTmaINS1_10collective15FmhaMainloopTmaINS_6half_tEfN4cute5tupleIJNS7_1CILi64EEENS9_ILi256EEENS9_ILi32EEEEEENS4_13DefaultFusionEJEEENS4_15FmhaFwdEpilogueIS6_fNS8_IJSA_SC_SB_EEEEEJEEEEEvNT_6ParamsE,"a",@progbits
	.sectionflags	@""
	.align	4
.nv.constant0._ZN7cutlass13device_kernelINS_4fmha6kernel13FmhaKernelTmaINS1_10collective15FmhaMainloopTmaINS_6half_tEfN4cute5tupleIJNS7_1CILi64EEENS9_ILi256EEENS9_ILi32EEEEEENS4_13DefaultFusionEJEEENS4_15FmhaFwdEpilogueIS6_fNS8_IJSA_SC_SB_EEEEEJEEEEEvNT_6ParamsE:
	.zero		2688


//--------------------- SYMBOLS --------------------------

	.type		.nv.reservedSmem.offset0,@object
	.size		.nv.reservedSmem.offset0,0x4
	.type		__assertfail,@function
